// auto-generated by cutlass_sweep.gemm — config: {"arch": "sm_100", "cluster_m": 2, "cluster_n": 4, "dtype": "fp16", "dtype_b": "fp16", "layout": "nt", "stages": 0, "tile_k": 32, "tile_m": 128, "tile_n": 64}
#include "cutlass/cutlass.h"
#include "cutlass/gemm/collective/collective_builder.hpp"
#include "cutlass/gemm/device/gemm_universal_adapter.h"
#include "cutlass/gemm/kernel/gemm_universal.hpp"
#include "cutlass/epilogue/collective/collective_builder.hpp"

using ElemA = cutlass::half_t;
using ElemB = cutlass::half_t;
using ElemCD = cutlass::half_t;
using Acc  = float;
using TileShape    = cute::Shape<cute::_128, cute::_64, cute::_32>;
using ClusterShape = cute::Shape<cute::_2, cute::_4, cute::_1>;

using CollectiveEpilogue = typename cutlass::epilogue::collective::CollectiveBuilder<
    cutlass::arch::Sm100, cutlass::arch::OpClassTensorOp,
    TileShape, ClusterShape,
    cutlass::epilogue::collective::EpilogueTileAuto,
    Acc, Acc,
    ElemCD, cutlass::layout::RowMajor, 128 / cutlass::sizeof_bits<ElemCD>::value,
    ElemCD, cutlass::layout::RowMajor, 128 / cutlass::sizeof_bits<ElemCD>::value,
    cutlass::epilogue::collective::EpilogueScheduleAuto
  >::CollectiveOp;

using CollectiveMainloop = typename cutlass::gemm::collective::CollectiveBuilder<
    cutlass::arch::Sm100, cutlass::arch::OpClassTensorOp,
    ElemA, cutlass::layout::RowMajor, 128 / cutlass::sizeof_bits<ElemA>::value,
    ElemB, cutlass::layout::ColumnMajor, 128 / cutlass::sizeof_bits<ElemB>::value,
    Acc,
    TileShape, ClusterShape,
    cutlass::gemm::collective::StageCountAutoCarveout<static_cast<int>(sizeof(typename CollectiveEpilogue::SharedStorage))>,
    cutlass::gemm::collective::KernelScheduleAuto
  >::CollectiveOp;

using GemmKernel = cutlass::gemm::kernel::GemmUniversal<
    cute::Shape<int,int,int,int>,
    CollectiveMainloop,
    CollectiveEpilogue
>;
using Gemm = cutlass::gemm::device::GemmUniversalAdapter<GemmKernel>;

// Force the device kernel symbol into the cubin without needing a host main.
auto* _anchor = &cutlass::device_kernel<GemmKernel>;


// ===== COMPILED SASS (sm_100a) =====

	.target	sm_100a

	.elftype	@"ET_EXEC"


//--------------------- .note.nv.tkinfo           --------------------------
	.section	.note.nv.tkinfo,"",@"SHT_NOTE"
	.sectionflags	@"SHF_NOTE_NV_TKINFO"
	.tkinfo
        /*0018*/ 	.word	0x00000002
        /*0030*/ 	.string	""
        /*0030*/ 	.string	"ptxas"
        /*0030*/ 	.string	"Cuda compilation tools, release 13.0, V13.0.88"
        /*0030*/ 	.string	"Build cuda_13.0.r13.0/compiler.36424714_0"
        /*0030*/ 	.string	"-arch sm_100a -m 64 "



//--------------------- .note.nv.cuinfo           --------------------------
	.section	.note.nv.cuinfo,"",@"SHT_NOTE"
	.sectionflags	@"SHF_NOTE_NV_CUINFO"
        /*0018*/ 	.short	0x0002
        /*001a*/ 	.short	0x0064
        /*001c*/ 	.short	0x0082
	.zero		2


//--------------------- .nv.info                  --------------------------
	.section	.nv.info,"",@"SHT_CUDA_INFO"
	.align	4


	//----- nvinfo : EIATTR_REGCOUNT
	.align		4
        /*0000*/ 	.byte	0x04, 0x2f
        /*0002*/ 	.short	(.L_19 - .L_18)
	.align		4
.L_18:
        /*0004*/ 	.word	index@(_ZN7cutlass13device_kernelINS_4gemm6kernel13GemmUniversalIN4cute5tupleIJiiiiEEENS1_10collective13CollectiveMmaINS1_35MainloopSm100TmaUmmaWarpSpecializedILi35ELi2ELi4ENS5_IJNS4_1CILi2EEENSA_ILi4EEENSA_ILi1EEEEEEEENS5_IJNSA_ILi128EEENSA_ILi64EEENSA_ILi32EEEEEENS_6half_tENS5_IJlSD_lEEESK_SL_NS4_8TiledMMAINS4_8MMA_AtomIJNS4_26SM100_MMA_F16BF16_2x1SM_SSISK_SK_fLi128ELi64ELNS4_4UMMA5MajorE0ELSQ_0ELNSP_7ScaleInE0ELSR_0EEEEEENS4_6LayoutINS5_IJSD_SD_SD_EEENS5_IJNSA_ILi0EEESW_SW_EEEEENS5_IJNS4_10UnderscoreESZ_SZ_EEEEENS4_28SM100_TMA_2SM_LOAD_MULTICASTENS4_14ComposedLayoutINS4_7SwizzleILi2ELi4ELi3EEENS4_18smem_ptr_flag_bitsILi16EEENSU_INS5_IJNSA_ILi8EEESI_EEENS5_IJSI_SD_EEEEEEEvNS4_8identityENS4_18SM100_TMA_2SM_LOADES1C_vS1D_EENS_8epilogue10collective18CollectiveEpilogueINS1G_23Sm100TmaWarpSpecializedILi3ELi2ELi16ELb1ELb0EEEJNS5_IJSH_SH_SI_EEENS5_IJNSU_ISH_SD_EENSU_INS5_IJNSA_ILi16EEESB_EEENS5_IJSD_SI_EEEEEEEESK_SL_SK_SL_NS1G_6fusion15FusionCallbacksIS1K_NS1S_17LinearCombinationISK_fSK_fLNS_15FloatRoundStyleE2EEES1L_S1R_JEEENS4_5SM1004TMEM4LOAD26SM100_TMEM_LOAD_32dp32b16xENS4_13SM90_TMA_LOADENS13_INS14_ILi1ELi4ELi3EEES17_NSU_INS5_IJS18_S1N_EEENS5_IJS1N_SD_EEEEEEENS4_39AutoVectorizingCopyWithAssumedAlignmentILi128EEENS4_14SM90_TMA_STOREES27_S29_S29_EEEvvEEEEvNT_6ParamsE)
        /*0008*/ 	.word	0x00000047


	//----- nvinfo : EIATTR_FRAME_SIZE
	.align		4
.L_19:
        /*000c*/ 	.byte	0x04, 0x11
        /*000e*/ 	.short	(.L_21 - .L_20)
	.align		4
.L_20:
        /*0010*/ 	.word	index@($__internal_2_$__cuda_sm10x_tcgen05_guardrail_trap_unallocated_columns_being_dealloced)
        /*0014*/ 	.word	0x00000000


	//----- nvinfo : EIATTR_FRAME_SIZE
	.align		4
.L_21:
        /*0018*/ 	.byte	0x04, 0x11
        /*001a*/ 	.short	(.L_23 - .L_22)
	.align		4
.L_22:
        /*001c*/ 	.word	index@($__internal_1_$__cuda_sm10x_tcgen05_guardrail_trap_phase_invalid_during_alloc)
        /*0020*/ 	.word	0x00000000


	//----- nvinfo : EIATTR_FRAME_SIZE
	.align		4
.L_23:
        /*0024*/ 	.byte	0x04, 0x11
        /*0026*/ 	.short	(.L_25 - .L_24)
	.align		4
.L_24:
        /*0028*/ 	.word	index@($__internal_0_$__cuda_sm10x_tcgen05_guardrail_trap_col_being_dealloced_not_returned_by_alloc)
        /*002c*/ 	.word	0x00000000


	//----- nvinfo : EIATTR_FRAME_SIZE
	.align		4
.L_25:
        /*0030*/ 	.byte	0x04, 0x11
        /*0032*/ 	.short	(.L_27 - .L_26)
	.align		4
.L_26:
        /*0034*/ 	.word	index@(_ZN7cutlass13device_kernelINS_4gemm6kernel13GemmUniversalIN4cute5tupleIJiiiiEEENS1_10collective13CollectiveMmaINS1_35MainloopSm100TmaUmmaWarpSpecializedILi35ELi2ELi4ENS5_IJNS4_1CILi2EEENSA_ILi4EEENSA_ILi1EEEEEEEENS5_IJNSA_ILi128EEENSA_ILi64EEENSA_ILi32EEEEEENS_6half_tENS5_IJlSD_lEEESK_SL_NS4_8TiledMMAINS4_8MMA_AtomIJNS4_26SM100_MMA_F16BF16_2x1SM_SSISK_SK_fLi128ELi64ELNS4_4UMMA5MajorE0ELSQ_0ELNSP_7ScaleInE0ELSR_0EEEEEENS4_6LayoutINS5_IJSD_SD_SD_EEENS5_IJNSA_ILi0EEESW_SW_EEEEENS5_IJNS4_10UnderscoreESZ_SZ_EEEEENS4_28SM100_TMA_2SM_LOAD_MULTICASTENS4_14ComposedLayoutINS4_7SwizzleILi2ELi4ELi3EEENS4_18smem_ptr_flag_bitsILi16EEENSU_INS5_IJNSA_ILi8EEESI_EEENS5_IJSI_SD_EEEEEEEvNS4_8identityENS4_18SM100_TMA_2SM_LOADES1C_vS1D_EENS_8epilogue10collective18CollectiveEpilogueINS1G_23Sm100TmaWarpSpecializedILi3ELi2ELi16ELb1ELb0EEEJNS5_IJSH_SH_SI_EEENS5_IJNSU_ISH_SD_EENSU_INS5_IJNSA_ILi16EEESB_EEENS5_IJSD_SI_EEEEEEEESK_SL_SK_SL_NS1G_6fusion15FusionCallbacksIS1K_NS1S_17LinearCombinationISK_fSK_fLNS_15FloatRoundStyleE2EEES1L_S1R_JEEENS4_5SM1004TMEM4LOAD26SM100_TMEM_LOAD_32dp32b16xENS4_13SM90_TMA_LOADENS13_INS14_ILi1ELi4ELi3EEES17_NSU_INS5_IJS18_S1N_EEENS5_IJS1N_SD_EEEEEEENS4_39AutoVectorizingCopyWithAssumedAlignmentILi128EEENS4_14SM90_TMA_STOREES27_S29_S29_EEEvvEEEEvNT_6ParamsE)
        /*0038*/ 	.word	0x00000000


	//----- nvinfo : EIATTR_MIN_STACK_SIZE
	.align		4
.L_27:
        /*003c*/ 	.byte	0x04, 0x12
        /*003e*/ 	.short	(.L_29 - .L_28)
	.align		4
.L_28:
        /*0040*/ 	.word	index@(_ZN7cutlass13device_kernelINS_4gemm6kernel13GemmUniversalIN4cute5tupleIJiiiiEEENS1_10collective13CollectiveMmaINS1_35MainloopSm100TmaUmmaWarpSpecializedILi35ELi2ELi4ENS5_IJNS4_1CILi2EEENSA_ILi4EEENSA_ILi1EEEEEEEENS5_IJNSA_ILi128EEENSA_ILi64EEENSA_ILi32EEEEEENS_6half_tENS5_IJlSD_lEEESK_SL_NS4_8TiledMMAINS4_8MMA_AtomIJNS4_26SM100_MMA_F16BF16_2x1SM_SSISK_SK_fLi128ELi64ELNS4_4UMMA5MajorE0ELSQ_0ELNSP_7ScaleInE0ELSR_0EEEEEENS4_6LayoutINS5_IJSD_SD_SD_EEENS5_IJNSA_ILi0EEESW_SW_EEEEENS5_IJNS4_10UnderscoreESZ_SZ_EEEEENS4_28SM100_TMA_2SM_LOAD_MULTICASTENS4_14ComposedLayoutINS4_7SwizzleILi2ELi4ELi3EEENS4_18smem_ptr_flag_bitsILi16EEENSU_INS5_IJNSA_ILi8EEESI_EEENS5_IJSI_SD_EEEEEEEvNS4_8identityENS4_18SM100_TMA_2SM_LOADES1C_vS1D_EENS_8epilogue10collective18CollectiveEpilogueINS1G_23Sm100TmaWarpSpecializedILi3ELi2ELi16ELb1ELb0EEEJNS5_IJSH_SH_SI_EEENS5_IJNSU_ISH_SD_EENSU_INS5_IJNSA_ILi16EEESB_EEENS5_IJSD_SI_EEEEEEEESK_SL_SK_SL_NS1G_6fusion15FusionCallbacksIS1K_NS1S_17LinearCombinationISK_fSK_fLNS_15FloatRoundStyleE2EEES1L_S1R_JEEENS4_5SM1004TMEM4LOAD26SM100_TMEM_LOAD_32dp32b16xENS4_13SM90_TMA_LOADENS13_INS14_ILi1ELi4ELi3EEES17_NSU_INS5_IJS18_S1N_EEENS5_IJS1N_SD_EEEEEEENS4_39AutoVectorizingCopyWithAssumedAlignmentILi128EEENS4_14SM90_TMA_STOREES27_S29_S29_EEEvvEEEEvNT_6ParamsE)
        /*0044*/ 	.word	0x00000000
.L_29:


//--------------------- .nv.compat                --------------------------
	.section	.nv.compat,"",@"SHT_CUDA_COMPAT_INFO"
	.align	4
        /*0000*/ 	.byte	0x02, 0x09, 0x01, 0x00, 0x02, 0x02, 0x02, 0x00, 0x02, 0x05, 0x05, 0x00, 0x03, 0x07, 0x01, 0x01
        /*0010*/ 	.byte	0x02, 0x03, 0x01, 0x00, 0x02, 0x06, 0x01, 0x00, 0x04, 0x0b, 0x08, 0x00, 0x09, 0x00, 0x00, 0x00
        /*0020*/ 	.byte	0x00, 0x00, 0x00, 0x00


//--------------------- .nv.info._ZN7cutlass13device_kernelINS_4gemm6kernel13GemmUniversalIN4cute5tupleIJiiiiEEENS1_10collective13CollectiveMmaINS1_35MainloopSm100TmaUmmaWarpSpecializedILi35ELi2ELi4ENS5_IJNS4_1CILi2EEENSA_ILi4EEENSA_ILi1EEEEEEEENS5_IJNSA_ILi128EEENSA_ILi64EEENSA_ILi32EEEEEENS_6half_tENS5_IJlSD_lEEESK_SL_NS4_8TiledMMAINS4_8MMA_AtomIJNS4_26SM100_MMA_F16BF16_2x1SM_SSISK_SK_fLi128ELi64ELNS4_4UMMA5MajorE0ELSQ_0ELNSP_7ScaleInE0ELSR_0EEEEEENS4_6LayoutINS5_IJSD_SD_SD_EEENS5_IJNSA_ILi0EEESW_SW_EEEEENS5_IJNS4_10UnderscoreESZ_SZ_EEEEENS4_28SM100_TMA_2SM_LOAD_MULTICASTENS4_14ComposedLayoutINS4_7SwizzleILi2ELi4ELi3EEENS4_18smem_ptr_flag_bitsILi16EEENSU_INS5_IJNSA_ILi8EEESI_EEENS5_IJSI_SD_EEEEEEEvNS4_8identityENS4_18SM100_TMA_2SM_LOADES1C_vS1D_EENS_8epilogue10collective18CollectiveEpilogueINS1G_23Sm100TmaWarpSpecializedILi3ELi2ELi16ELb1ELb0EEEJNS5_IJSH_SH_SI_EEENS5_IJNSU_ISH_SD_EENSU_INS5_IJNSA_ILi16EEESB_EEENS5_IJSD_SI_EEEEEEEESK_SL_SK_SL_NS1G_6fusion15FusionCallbacksIS1K_NS1S_17LinearCombinationISK_fSK_fLNS_15FloatRoundStyleE2EEES1L_S1R_JEEENS4_5SM1004TMEM4LOAD26SM100_TMEM_LOAD_32dp32b16xENS4_13SM90_TMA_LOADENS13_INS14_ILi1ELi4ELi3EEES17_NSU_INS5_IJS18_S1N_EEENS5_IJS1N_SD_EEEEEEENS4_39AutoVectorizingCopyWithAssumedAlignmentILi128EEENS4_14SM90_TMA_STOREES27_S29_S29_EEEvvEEEEvNT_6ParamsE --------------------------
	.section	.nv.info._ZN7cutlass13device_kernelINS_4gemm6kernel13GemmUniversalIN4cute5tupleIJiiiiEEENS1_10collective13CollectiveMmaINS1_35MainloopSm100TmaUmmaWarpSpecializedILi35ELi2ELi4ENS5_IJNS4_1CILi2EEENSA_ILi4EEENSA_ILi1EEEEEEEENS5_IJNSA_ILi128EEENSA_ILi64EEENSA_ILi32EEEEEENS_6half_tENS5_IJlSD_lEEESK_SL_NS4_8TiledMMAINS4_8MMA_AtomIJNS4_26SM100_MMA_F16BF16_2x1SM_SSISK_SK_fLi128ELi64ELNS4_4UMMA5MajorE0ELSQ_0ELNSP_7ScaleInE0ELSR_0EEEEEENS4_6LayoutINS5_IJSD_SD_SD_EEENS5_IJNSA_ILi0EEESW_SW_EEEEENS5_IJNS4_10UnderscoreESZ_SZ_EEEEENS4_28SM100_TMA_2SM_LOAD_MULTICASTENS4_14ComposedLayoutINS4_7SwizzleILi2ELi4ELi3EEENS4_18smem_ptr_flag_bitsILi16EEENSU_INS5_IJNSA_ILi8EEESI_EEENS5_IJSI_SD_EEEEEEEvNS4_8identityENS4_18SM100_TMA_2SM_LOADES1C_vS1D_EENS_8epilogue10collective18CollectiveEpilogueINS1G_23Sm100TmaWarpSpecializedILi3ELi2ELi16ELb1ELb0EEEJNS5_IJSH_SH_SI_EEENS5_IJNSU_ISH_SD_EENSU_INS5_IJNSA_ILi16EEESB_EEENS5_IJSD_SI_EEEEEEEESK_SL_SK_SL_NS1G_6fusion15FusionCallbacksIS1K_NS1S_17LinearCombinationISK_fSK_fLNS_15FloatRoundStyleE2EEES1L_S1R_JEEENS4_5SM1004TMEM4LOAD26SM100_TMEM_LOAD_32dp32b16xENS4_13SM90_TMA_LOADENS13_INS14_ILi1ELi4ELi3EEES17_NSU_INS5_IJS18_S1N_EEENS5_IJS1N_SD_EEEEEEENS4_39AutoVectorizingCopyWithAssumedAlignmentILi128EEENS4_14SM90_TMA_STOREES27_S29_S29_EEEvvEEEEvNT_6ParamsE,"",@"SHT_CUDA_INFO"
	.sectionflags	@""
	.align	4


	//----- nvinfo : EIATTR_CUDA_API_VERSION
	.align		4
        /*0000*/ 	.byte	0x04, 0x37
        /*0002*/ 	.short	(.L_31 - .L_30)
.L_30:
        /*0004*/ 	.word	0x00000082


	//----- nvinfo : EIATTR_KPARAM_INFO
	.align		4
.L_31:
        /*0008*/ 	.byte	0x04, 0x17
        /*000a*/ 	.short	(.L_33 - .L_32)
.L_32:
        /*000c*/ 	.word	0x00000000
        /*0010*/ 	.short	0x0000
        /*0012*/ 	.short	0x0000
        /*0014*/ 	.byte	0x00, 0xf0, 0x01, 0x20


	//----- nvinfo : EIATTR_AT_ENTRY_FRAGMENTS
	.align		4
.L_33:
        /*0018*/ 	.byte	0x04, 0x4f
        /*001a*/ 	.short	(.L_35 - .L_34)


	//   ....[0]....
.L_34:
        /*001c*/ 	.word	0x00000007


	//----- nvinfo : EIATTR_RESERVED_SMEM_USED
	.align		4
.L_35:
        /*0020*/ 	.byte	0x01, 0x41
	.zero		2


	//----- nvinfo : EIATTR_SPARSE_MMA_MASK
	.align		4
        /*0024*/ 	.byte	0x03, 0x50
        /*0026*/ 	.short	0x0000


	//----- nvinfo : EIATTR_TCGEN05_2CTA_USED
	.align		4
        /*0028*/ 	.byte	0x01, 0x52
	.zero		2


	//----- nvinfo : EIATTR_MAXREG_COUNT
	.align		4
        /*002c*/ 	.byte	0x03, 0x1b
        /*002e*/ 	.short	0x00ff


	//----- nvinfo : EIATTR_NUM_BARRIERS
	.align		4
        /*0030*/ 	.byte	0x02, 0x4c
        /*0032*/ 	.byte	0x07
	.zero		1


	//----- nvinfo : EIATTR_EXTERNS
	.align		4
        /*0034*/ 	.byte	0x04, 0x0f
        /*0036*/ 	.short	(.L_37 - .L_36)


	//   ....[0]....
	.align		4
.L_36:
        /*0038*/ 	.word	index@(__assertfail)


	//----- nvinfo : EIATTR_MERCURY_ISA_VERSION
	.align		4
.L_37:
        /*003c*/ 	.byte	0x03, 0x5f
        /*003e*/ 	.short	0x0101


	//----- nvinfo : EIATTR_INT_WARP_WIDE_INSTR_OFFSETS
	.align		4
        /*0040*/ 	.byte	0x04, 0x31
        /*0042*/ 	.short	(.L_39 - .L_38)


	//   ....[0]....
.L_38:
        /*0044*/ 	.word	0x000011c0


	//   ....[1]....
        /*0048*/ 	.word	0x00001270


	//   ....[2]....
        /*004c*/ 	.word	0x000058a0


	//   ....[3]....
        /*0050*/ 	.word	0x000058d0


	//   ....[4]....
        /*0054*/ 	.word	0x000058f0


	//   ....[5]....
        /*0058*/ 	.word	0x000064b0


	//   ....[6]....
        /*005c*/ 	.word	0x00006570


	//   ....[7]....
        /*0060*/ 	.word	0x000065e0


	//   ....[8]....
        /*0064*/ 	.word	0x00006710


	//   ....[9]....
        /*0068*/ 	.word	0x00006820


	//   ....[10]....
        /*006c*/ 	.word	0x00006860


	//----- nvinfo : EIATTR_COOP_GROUP_MASK_REGIDS
	.align		4
.L_39:
        /*0070*/ 	.byte	0x04, 0x29
        /*0072*/ 	.short	(.L_41 - .L_40)


	//   ....[0]....
.L_40:
        /*0074*/ 	.word	0xffffffff


	//   ....[1]....
        /*0078*/ 	.word	0xffffffff


	//   ....[2]....
        /*007c*/ 	.word	0xffffffff


	//   ....[3]....
        /*0080*/ 	.word	0xffffffff


	//   ....[4]....
        /*0084*/ 	.word	0xffffffff


	//   ....[5]....
        /*0088*/ 	.word	0xffffffff


	//   ....[6]....
        /*008c*/ 	.word	0xffffffff


	//   ....[7]....
        /*0090*/ 	.word	0xffffffff


	//   ....[8]....
        /*0094*/ 	.word	0xffffffff


	//   ....[9]....
        /*0098*/ 	.word	0xffffffff


	//   ....[10]....
        /*009c*/ 	.word	0xffffffff


	//   ....[11]....
        /*00a0*/ 	.word	0xffffffff


	//   ....[12]....
        /*00a4*/ 	.word	0xffffffff


	//   ....[13]....
        /*00a8*/ 	.word	0xffffffff


	//----- nvinfo : EIATTR_COOP_GROUP_INSTR_OFFSETS
	.align		4
.L_41:
        /*00ac*/ 	.byte	0x04, 0x28
        /*00ae*/ 	.short	(.L_43 - .L_42)


	//   ....[0]....
.L_42:
        /*00b0*/ 	.word	0x000000b0


	//   ....[1]....
        /*00b4*/ 	.word	0x00000510


	//   ....[2]....
        /*00b8*/ 	.word	0x00000af0


	//   ....[3]....
        /*00bc*/ 	.word	0x00000c70


	//   ....[4]....
        /*00c0*/ 	.word	0x00000d70


	//   ....[5]....
        /*00c4*/ 	.word	0x00000ee0


	//   ....[6]....
        /*00c8*/ 	.word	0x00001080


	//   ....[7]....
        /*00cc*/ 	.word	0x000012e0


	//   ....[8]....
        /*00d0*/ 	.word	0x00002700


	//   ....[9]....
        /*00d4*/ 	.word	0x00004760


	//   ....[10]....
        /*00d8*/ 	.word	0x00004c30


	//   ....[11]....
        /*00dc*/ 	.word	0x00004c60


	//   ....[12]....
        /*00e0*/ 	.word	0x000057a0


	//   ....[13]....
        /*00e4*/ 	.word	0x000059b0


	//----- nvinfo : EIATTR_VRC_CTA_INIT_COUNT
	.align		4
.L_43:
        /*00e8*/ 	.byte	0x02, 0x4a
        /*00ea*/ 	.byte	0x80
	.zero		1


	//----- nvinfo : EIATTR_SYSCALL_OFFSETS
	.align		4
        /*00ec*/ 	.byte	0x04, 0x46
        /*00ee*/ 	.short	(.L_45 - .L_44)


	//   ....[0]....
.L_44:
        /*00f0*/ 	.word	0x00007530


	//   ....[1]....
        /*00f4*/ 	.word	0x00007620


	//   ....[2]....
        /*00f8*/ 	.word	0x00007dd0


	//   ....[3]....
        /*00fc*/ 	.word	0x00008760


	//----- nvinfo : EIATTR_MBARRIER_INSTR_OFFSETS
	.align		4
.L_45:
        /*0100*/ 	.byte	0x04, 0x39
        /*0102*/ 	.short	(.L_47 - .L_46)


	//   ....[0]....
.L_46:
        /*0104*/ 	.word	0x00000670
        /*0108*/ 	.word	0x000000ff
        /*010c*/ 	.word	0x00000000
        /*0110*/ 	.short	0x0100
        /*0112*/ 	.byte	0x04
	.zero		1


	//   ....[1]....
        /*0114*/ 	.word	0x00000680
        /*0118*/ 	.word	0x000000ff
        /*011c*/ 	.word	0x00000118
        /*0120*/ 	.short	0x0100
        /*0122*/ 	.byte	0x04
	.zero		1


	//   ....[2]....
        /*0124*/ 	.word	0x00000690
        /*0128*/ 	.word	0x000000ff
        /*012c*/ 	.word	0x00000008
        /*0130*/ 	.short	0x0100
        /*0132*/ 	.byte	0x04
	.zero		1


	//   ....[3]....
        /*0134*/ 	.word	0x000006a0
        /*0138*/ 	.word	0x000000ff
        /*013c*/ 	.word	0x00000120
        /*0140*/ 	.short	0x0100
        /*0142*/ 	.byte	0x04
	.zero		1


	//   ....[4]....
        /*0144*/ 	.word	0x000006b0
        /*0148*/ 	.word	0x000000ff
        /*014c*/ 	.word	0x00000010
        /*0150*/ 	.short	0x0100
        /*0152*/ 	.byte	0x04
	.zero		1


	//   ....[5]....
        /*0154*/ 	.word	0x000006c0
        /*0158*/ 	.word	0x000000ff
        /*015c*/ 	.word	0x00000128
        /*0160*/ 	.short	0x0100
        /*0162*/ 	.byte	0x04
	.zero		1


	//   ....[6]....
        /*0164*/ 	.word	0x000006d0
        /*0168*/ 	.word	0x000000ff
        /*016c*/ 	.word	0x00000018
        /*0170*/ 	.short	0x0100
        /*0172*/ 	.byte	0x04
	.zero		1


	//   ....[7]....
        /*0174*/ 	.word	0x000006e0
        /*0178*/ 	.word	0x000000ff
        /*017c*/ 	.word	0x00000130
        /*0180*/ 	.short	0x0100
        /*0182*/ 	.byte	0x04
	.zero		1


	//   ....[8]....
        /*0184*/ 	.word	0x000006f0
        /*0188*/ 	.word	0x000000ff
        /*018c*/ 	.word	0x00000020
        /*0190*/ 	.short	0x0100
        /*0192*/ 	.byte	0x04
	.zero		1


	//   ....[9]....
        /*0194*/ 	.word	0x00000700
        /*0198*/ 	.word	0x000000ff
        /*019c*/ 	.word	0x00000138
        /*01a0*/ 	.short	0x0100
        /*01a2*/ 	.byte	0x04
	.zero		1


	//   ....[10]....
        /*01a4*/ 	.word	0x00000710
        /*01a8*/ 	.word	0x000000ff
        /*01ac*/ 	.word	0x00000028
        /*01b0*/ 	.short	0x0100
        /*01b2*/ 	.byte	0x04
	.zero		1


	//   ....[11]....
        /*01b4*/ 	.word	0x00000720
        /*01b8*/ 	.word	0x000000ff
        /*01bc*/ 	.word	0x00000140
        /*01c0*/ 	.short	0x0100
        /*01c2*/ 	.byte	0x04
	.zero		1


	//   ....[12]....
        /*01c4*/ 	.word	0x00000730
        /*01c8*/ 	.word	0x000000ff
        /*01cc*/ 	.word	0x00000030
        /*01d0*/ 	.short	0x0100
        /*01d2*/ 	.byte	0x04
	.zero		1


	//   ....[13]....
        /*01d4*/ 	.word	0x00000740
        /*01d8*/ 	.word	0x000000ff
        /*01dc*/ 	.word	0x00000148
        /*01e0*/ 	.short	0x0100
        /*01e2*/ 	.byte	0x04
	.zero		1


	//   ....[14]....
        /*01e4*/ 	.word	0x00000750
        /*01e8*/ 	.word	0x000000ff
        /*01ec*/ 	.word	0x00000038
        /*01f0*/ 	.short	0x0100
        /*01f2*/ 	.byte	0x04
	.zero		1


	//   ....[15]....
        /*01f4*/ 	.word	0x00000760
        /*01f8*/ 	.word	0x000000ff
        /*01fc*/ 	.word	0x00000150
        /*0200*/ 	.short	0x0100
        /*0202*/ 	.byte	0x04
	.zero		1


	//   ....[16]....
        /*0204*/ 	.word	0x00000770
        /*0208*/ 	.word	0x000000ff
        /*020c*/ 	.word	0x00000040
        /*0210*/ 	.short	0x0100
        /*0212*/ 	.byte	0x04
	.zero		1


	//   ....[17]....
        /*0214*/ 	.word	0x00000780
        /*0218*/ 	.word	0x000000ff
        /*021c*/ 	.word	0x00000158
        /*0220*/ 	.short	0x0100
        /*0222*/ 	.byte	0x04
	.zero		1


	//   ....[18]....
        /*0224*/ 	.word	0x00000790
        /*0228*/ 	.word	0x000000ff
        /*022c*/ 	.word	0x00000048
        /*0230*/ 	.short	0x0100
        /*0232*/ 	.byte	0x04
	.zero		1


	//   ....[19]....
        /*0234*/ 	.word	0x000007a0
        /*0238*/ 	.word	0x000000ff
        /*023c*/ 	.word	0x00000160
        /*0240*/ 	.short	0x0100
        /*0242*/ 	.byte	0x04
	.zero		1


	//   ....[20]....
        /*0244*/ 	.word	0x000007b0
        /*0248*/ 	.word	0x000000ff
        /*024c*/ 	.word	0x00000050
        /*0250*/ 	.short	0x0100
        /*0252*/ 	.byte	0x04
	.zero		1


	//   ....[21]....
        /*0254*/ 	.word	0x000007c0
        /*0258*/ 	.word	0x000000ff
        /*025c*/ 	.word	0x00000168
        /*0260*/ 	.short	0x0100
        /*0262*/ 	.byte	0x04
	.zero		1


	//   ....[22]....
        /*0264*/ 	.word	0x000007d0
        /*0268*/ 	.word	0x000000ff
        /*026c*/ 	.word	0x00000058
        /*0270*/ 	.short	0x0100
        /*0272*/ 	.byte	0x04
	.zero		1


	//   ....[23]....
        /*0274*/ 	.word	0x000007e0
        /*0278*/ 	.word	0x000000ff
        /*027c*/ 	.word	0x00000170
        /*0280*/ 	.short	0x0100
        /*0282*/ 	.byte	0x04
	.zero		1


	//   ....[24]....
        /*0284*/ 	.word	0x000007f0
        /*0288*/ 	.word	0x000000ff
        /*028c*/ 	.word	0x00000060
        /*0290*/ 	.short	0x0100
        /*0292*/ 	.byte	0x04
	.zero		1


	//   ....[25]....
        /*0294*/ 	.word	0x00000800
        /*0298*/ 	.word	0x000000ff
        /*029c*/ 	.word	0x00000178
        /*02a0*/ 	.short	0x0100
        /*02a2*/ 	.byte	0x04
	.zero		1


	//   ....[26]....
        /*02a4*/ 	.word	0x00000810
        /*02a8*/ 	.word	0x000000ff
        /*02ac*/ 	.word	0x00000068
        /*02b0*/ 	.short	0x0100
        /*02b2*/ 	.byte	0x04
	.zero		1


	//   ....[27]....
        /*02b4*/ 	.word	0x00000820
        /*02b8*/ 	.word	0x000000ff
        /*02bc*/ 	.word	0x00000180
        /*02c0*/ 	.short	0x0100
        /*02c2*/ 	.byte	0x04
	.zero		1


	//   ....[28]....
        /*02c4*/ 	.word	0x00000830
        /*02c8*/ 	.word	0x000000ff
        /*02cc*/ 	.word	0x00000070
        /*02d0*/ 	.short	0x0100
        /*02d2*/ 	.byte	0x04
	.zero		1


	//   ....[29]....
        /*02d4*/ 	.word	0x00000840
        /*02d8*/ 	.word	0x000000ff
        /*02dc*/ 	.word	0x00000188
        /*02e0*/ 	.short	0x0100
        /*02e2*/ 	.byte	0x04
	.zero		1


	//   ....[30]....
        /*02e4*/ 	.word	0x00000850
        /*02e8*/ 	.word	0x000000ff
        /*02ec*/ 	.word	0x00000078
        /*02f0*/ 	.short	0x0100
        /*02f2*/ 	.byte	0x04
	.zero		1


	//   ....[31]....
        /*02f4*/ 	.word	0x00000860
        /*02f8*/ 	.word	0x000000ff
        /*02fc*/ 	.word	0x00000190
        /*0300*/ 	.short	0x0100
        /*0302*/ 	.byte	0x04
	.zero		1


	//   ....[32]....
        /*0304*/ 	.word	0x00000870
        /*0308*/ 	.word	0x000000ff
        /*030c*/ 	.word	0x00000080
        /*0310*/ 	.short	0x0100
        /*0312*/ 	.byte	0x04
	.zero		1


	//   ....[33]....
        /*0314*/ 	.word	0x00000880
        /*0318*/ 	.word	0x000000ff
        /*031c*/ 	.word	0x00000198
        /*0320*/ 	.short	0x0100
        /*0322*/ 	.byte	0x04
	.zero		1


	//   ....[34]....
        /*0324*/ 	.word	0x00000890
        /*0328*/ 	.word	0x000000ff
        /*032c*/ 	.word	0x00000088
        /*0330*/ 	.short	0x0100
        /*0332*/ 	.byte	0x04
	.zero		1


	//   ....[35]....
        /*0334*/ 	.word	0x000008a0
        /*0338*/ 	.word	0x000000ff
        /*033c*/ 	.word	0x000001a0
        /*0340*/ 	.short	0x0100
        /*0342*/ 	.byte	0x04
	.zero		1


	//   ....[36]....
        /*0344*/ 	.word	0x000008b0
        /*0348*/ 	.word	0x000000ff
        /*034c*/ 	.word	0x00000090
        /*0350*/ 	.short	0x0100
        /*0352*/ 	.byte	0x04
	.zero		1


	//   ....[37]....
        /*0354*/ 	.word	0x000008c0
        /*0358*/ 	.word	0x000000ff
        /*035c*/ 	.word	0x000001a8
        /*0360*/ 	.short	0x0100
        /*0362*/ 	.byte	0x04
	.zero		1


	//   ....[38]....
        /*0364*/ 	.word	0x000008d0
        /*0368*/ 	.word	0x000000ff
        /*036c*/ 	.word	0x00000098
        /*0370*/ 	.short	0x0100
        /*0372*/ 	.byte	0x04
	.zero		1


	//   ....[39]....
        /*0374*/ 	.word	0x000008e0
        /*0378*/ 	.word	0x000000ff
        /*037c*/ 	.word	0x000001b0
        /*0380*/ 	.short	0x0100
        /*0382*/ 	.byte	0x04
	.zero		1


	//   ....[40]....
        /*0384*/ 	.word	0x000008f0
        /*0388*/ 	.word	0x000000ff
        /*038c*/ 	.word	0x000000a0
        /*0390*/ 	.short	0x0100
        /*0392*/ 	.byte	0x04
	.zero		1


	//   ....[41]....
        /*0394*/ 	.word	0x00000900
        /*0398*/ 	.word	0x000000ff
        /*039c*/ 	.word	0x000001b8
        /*03a0*/ 	.short	0x0100
        /*03a2*/ 	.byte	0x04
	.zero		1


	//   ....[42]....
        /*03a4*/ 	.word	0x00000910
        /*03a8*/ 	.word	0x000000ff
        /*03ac*/ 	.word	0x000000a8
        /*03b0*/ 	.short	0x0100
        /*03b2*/ 	.byte	0x04
	.zero		1


	//   ....[43]....
        /*03b4*/ 	.word	0x00000920
        /*03b8*/ 	.word	0x000000ff
        /*03bc*/ 	.word	0x000001c0
        /*03c0*/ 	.short	0x0100
        /*03c2*/ 	.byte	0x04
	.zero		1


	//   ....[44]....
        /*03c4*/ 	.word	0x00000930
        /*03c8*/ 	.word	0x000000ff
        /*03cc*/ 	.word	0x000000b0
        /*03d0*/ 	.short	0x0100
        /*03d2*/ 	.byte	0x04
	.zero		1


	//   ....[45]....
        /*03d4*/ 	.word	0x00000940
        /*03d8*/ 	.word	0x000000ff
        /*03dc*/ 	.word	0x000001c8
        /*03e0*/ 	.short	0x0100
        /*03e2*/ 	.byte	0x04
	.zero		1


	//   ....[46]....
        /*03e4*/ 	.word	0x00000950
        /*03e8*/ 	.word	0x000000ff
        /*03ec*/ 	.word	0x000000b8
        /*03f0*/ 	.short	0x0100
        /*03f2*/ 	.byte	0x04
	.zero		1


	//   ....[47]....
        /*03f4*/ 	.word	0x00000960
        /*03f8*/ 	.word	0x000000ff
        /*03fc*/ 	.word	0x000001d0
        /*0400*/ 	.short	0x0100
        /*0402*/ 	.byte	0x04
	.zero		1


	//   ....[48]....
        /*0404*/ 	.word	0x00000970
        /*0408*/ 	.word	0x000000ff
        /*040c*/ 	.word	0x000000c0
        /*0410*/ 	.short	0x0100
        /*0412*/ 	.byte	0x04
	.zero		1


	//   ....[49]....
        /*0414*/ 	.word	0x00000980
        /*0418*/ 	.word	0x000000ff
        /*041c*/ 	.word	0x000001d8
        /*0420*/ 	.short	0x0100
        /*0422*/ 	.byte	0x04
	.zero		1


	//   ....[50]....
        /*0424*/ 	.word	0x00000990
        /*0428*/ 	.word	0x000000ff
        /*042c*/ 	.word	0x000000c8
        /*0430*/ 	.short	0x0100
        /*0432*/ 	.byte	0x04
	.zero		1


	//   ....[51]....
        /*0434*/ 	.word	0x000009a0
        /*0438*/ 	.word	0x000000ff
        /*043c*/ 	.word	0x000001e0
        /*0440*/ 	.short	0x0100
        /*0442*/ 	.byte	0x04
	.zero		1


	//   ....[52]....
        /*0444*/ 	.word	0x000009b0
        /*0448*/ 	.word	0x000000ff
        /*044c*/ 	.word	0x000000d0
        /*0450*/ 	.short	0x0100
        /*0452*/ 	.byte	0x04
	.zero		1


	//   ....[53]....
        /*0454*/ 	.word	0x000009c0
        /*0458*/ 	.word	0x000000ff
        /*045c*/ 	.word	0x000001e8
        /*0460*/ 	.short	0x0100
        /*0462*/ 	.byte	0x04
	.zero		1


	//   ....[54]....
        /*0464*/ 	.word	0x000009d0
        /*0468*/ 	.word	0x000000ff
        /*046c*/ 	.word	0x000000d8
        /*0470*/ 	.short	0x0100
        /*0472*/ 	.byte	0x04
	.zero		1


	//   ....[55]....
        /*0474*/ 	.word	0x000009e0
        /*0478*/ 	.word	0x000000ff
        /*047c*/ 	.word	0x000001f0
        /*0480*/ 	.short	0x0100
        /*0482*/ 	.byte	0x04
	.zero		1


	//   ....[56]....
        /*0484*/ 	.word	0x000009f0
        /*0488*/ 	.word	0x000000ff
        /*048c*/ 	.word	0x000000e0
        /*0490*/ 	.short	0x0100
        /*0492*/ 	.byte	0x04
	.zero		1


	//   ....[57]....
        /*0494*/ 	.word	0x00000a00
        /*0498*/ 	.word	0x000000ff
        /*049c*/ 	.word	0x000001f8
        /*04a0*/ 	.short	0x0100
        /*04a2*/ 	.byte	0x04
	.zero		1


	//   ....[58]....
        /*04a4*/ 	.word	0x00000a10
        /*04a8*/ 	.word	0x000000ff
        /*04ac*/ 	.word	0x000000e8
        /*04b0*/ 	.short	0x0100
        /*04b2*/ 	.byte	0x04
	.zero		1


	//   ....[59]....
        /*04b4*/ 	.word	0x00000a20
        /*04b8*/ 	.word	0x000000ff
        /*04bc*/ 	.word	0x00000200
        /*04c0*/ 	.short	0x0100
        /*04c2*/ 	.byte	0x04
	.zero		1


	//   ....[60]....
        /*04c4*/ 	.word	0x00000a30
        /*04c8*/ 	.word	0x000000ff
        /*04cc*/ 	.word	0x000000f0
        /*04d0*/ 	.short	0x0100
        /*04d2*/ 	.byte	0x04
	.zero		1


	//   ....[61]....
        /*04d4*/ 	.word	0x00000a40
        /*04d8*/ 	.word	0x000000ff
        /*04dc*/ 	.word	0x00000208
        /*04e0*/ 	.short	0x0100
        /*04e2*/ 	.byte	0x04
	.zero		1


	//   ....[62]....
        /*04e4*/ 	.word	0x00000a50
        /*04e8*/ 	.word	0x000000ff
        /*04ec*/ 	.word	0x000000f8
        /*04f0*/ 	.short	0x0100
        /*04f2*/ 	.byte	0x04
	.zero		1


	//   ....[63]....
        /*04f4*/ 	.word	0x00000a60
        /*04f8*/ 	.word	0x000000ff
        /*04fc*/ 	.word	0x00000210
        /*0500*/ 	.short	0x0100
        /*0502*/ 	.byte	0x04
	.zero		1


	//   ....[64]....
        /*0504*/ 	.word	0x00000a70
        /*0508*/ 	.word	0x000000ff
        /*050c*/ 	.word	0x00000100
        /*0510*/ 	.short	0x0100
        /*0512*/ 	.byte	0x04
	.zero		1


	//   ....[65]....
        /*0514*/ 	.word	0x00000a80
        /*0518*/ 	.word	0x000000ff
        /*051c*/ 	.word	0x00000218
        /*0520*/ 	.short	0x0100
        /*0522*/ 	.byte	0x04
	.zero		1


	//   ....[66]....
        /*0524*/ 	.word	0x00000a90
        /*0528*/ 	.word	0x000000ff
        /*052c*/ 	.word	0x00000108
        /*0530*/ 	.short	0x0100
        /*0532*/ 	.byte	0x04
	.zero		1


	//   ....[67]....
        /*0534*/ 	.word	0x00000aa0
        /*0538*/ 	.word	0x000000ff
        /*053c*/ 	.word	0x00000220
        /*0540*/ 	.short	0x0100
        /*0542*/ 	.byte	0x04
	.zero		1


	//   ....[68]....
        /*0544*/ 	.word	0x00000ab0
        /*0548*/ 	.word	0x000000ff
        /*054c*/ 	.word	0x00000110
        /*0550*/ 	.short	0x0100
        /*0552*/ 	.byte	0x04
	.zero		1


	//   ....[69]....
        /*0554*/ 	.word	0x00000ac0
        /*0558*/ 	.word	0x000000ff
        /*055c*/ 	.word	0x00000228
        /*0560*/ 	.short	0x0100
        /*0562*/ 	.byte	0x04
	.zero		1


	//   ....[70]....
        /*0564*/ 	.word	0x00000c00
        /*0568*/ 	.word	0x000000ff
        /*056c*/ 	.word	0x00000230
        /*0570*/ 	.short	0x0100
        /*0572*/ 	.byte	0x04
	.zero		1


	//   ....[71]....
        /*0574*/ 	.word	0x00000c10
        /*0578*/ 	.word	0x000000ff
        /*057c*/ 	.word	0x00000248
        /*0580*/ 	.short	0x0100
        /*0582*/ 	.byte	0x04
	.zero		1


	//   ....[72]....
        /*0584*/ 	.word	0x00000c20
        /*0588*/ 	.word	0x000000ff
        /*058c*/ 	.word	0x00000238
        /*0590*/ 	.short	0x0100
        /*0592*/ 	.byte	0x04
	.zero		1


	//   ....[73]....
        /*0594*/ 	.word	0x00000c30
        /*0598*/ 	.word	0x000000ff
        /*059c*/ 	.word	0x00000250
        /*05a0*/ 	.short	0x0100
        /*05a2*/ 	.byte	0x04
	.zero		1


	//   ....[74]....
        /*05a4*/ 	.word	0x00000c40
        /*05a8*/ 	.word	0x000000ff
        /*05ac*/ 	.word	0x00000240
        /*05b0*/ 	.short	0x0100
        /*05b2*/ 	.byte	0x04
	.zero		1


	//   ....[75]....
        /*05b4*/ 	.word	0x00000c50
        /*05b8*/ 	.word	0x000000ff
        /*05bc*/ 	.word	0x00000258
        /*05c0*/ 	.short	0x0100
        /*05c2*/ 	.byte	0x04
	.zero		1


	//   ....[76]....
        /*05c4*/ 	.word	0x00000d40
        /*05c8*/ 	.word	0x000000ff
        /*05cc*/ 	.word	0x00000260
        /*05d0*/ 	.short	0x0100
        /*05d2*/ 	.byte	0x06
	.zero		1


	//   ....[77]....
        /*05d4*/ 	.word	0x00000d50
        /*05d8*/ 	.word	0x000000ff
        /*05dc*/ 	.word	0x00000268
        /*05e0*/ 	.short	0x0100
        /*05e2*/ 	.byte	0x06
	.zero		1


	//   ....[78]....
        /*05e4*/ 	.word	0x00000e90
        /*05e8*/ 	.word	0x000000ff
        /*05ec*/ 	.word	0x00000270
        /*05f0*/ 	.short	0x0100
        /*05f2*/ 	.byte	0x06
	.zero		1


	//   ....[79]....
        /*05f4*/ 	.word	0x00000ea0
        /*05f8*/ 	.word	0x000000ff
        /*05fc*/ 	.word	0x00000280
        /*0600*/ 	.short	0x0100
        /*0602*/ 	.byte	0x06
	.zero		1


	//   ....[80]....
        /*0604*/ 	.word	0x00000eb0
        /*0608*/ 	.word	0x000000ff
        /*060c*/ 	.word	0x00000278
        /*0610*/ 	.short	0x0100
        /*0612*/ 	.byte	0x06
	.zero		1


	//   ....[81]....
        /*0614*/ 	.word	0x00000ec0
        /*0618*/ 	.word	0x000000ff
        /*061c*/ 	.word	0x00000288
        /*0620*/ 	.short	0x0100
        /*0622*/ 	.byte	0x06
	.zero		1


	//   ....[82]....
        /*0624*/ 	.word	0x00000ff0
        /*0628*/ 	.word	0x000000ff
        /*062c*/ 	.word	0x00000290
        /*0630*/ 	.short	0x0100
        /*0632*/ 	.byte	0x04
	.zero		1


	//   ....[83]....
        /*0634*/ 	.word	0x00001000
        /*0638*/ 	.word	0x000000ff
        /*063c*/ 	.word	0x000002b0
        /*0640*/ 	.short	0x0100
        /*0642*/ 	.byte	0x04
	.zero		1


	//   ....[84]....
        /*0644*/ 	.word	0x00001010
        /*0648*/ 	.word	0x000000ff
        /*064c*/ 	.word	0x00000298
        /*0650*/ 	.short	0x0100
        /*0652*/ 	.byte	0x04
	.zero		1


	//   ....[85]....
        /*0654*/ 	.word	0x00001020
        /*0658*/ 	.word	0x000000ff
        /*065c*/ 	.word	0x000002b8
        /*0660*/ 	.short	0x0100
        /*0662*/ 	.byte	0x04
	.zero		1


	//   ....[86]....
        /*0664*/ 	.word	0x00001030
        /*0668*/ 	.word	0x000000ff
        /*066c*/ 	.word	0x000002a0
        /*0670*/ 	.short	0x0100
        /*0672*/ 	.byte	0x04
	.zero		1


	//   ....[87]....
        /*0674*/ 	.word	0x00001040
        /*0678*/ 	.word	0x000000ff
        /*067c*/ 	.word	0x000002c0
        /*0680*/ 	.short	0x0100
        /*0682*/ 	.byte	0x04
	.zero		1


	//   ....[88]....
        /*0684*/ 	.word	0x00001050
        /*0688*/ 	.word	0x000000ff
        /*068c*/ 	.word	0x000002a8
        /*0690*/ 	.short	0x0100
        /*0692*/ 	.byte	0x04
	.zero		1


	//   ....[89]....
        /*0694*/ 	.word	0x00001060
        /*0698*/ 	.word	0x000000ff
        /*069c*/ 	.word	0x000002c8
        /*06a0*/ 	.short	0x0100
        /*06a2*/ 	.byte	0x04
	.zero		1


	//   ....[90]....
        /*06a4*/ 	.word	0x00001160
        /*06a8*/ 	.word	0x000000ff
        /*06ac*/ 	.word	0x000002d0
        /*06b0*/ 	.short	0x0100
        /*06b2*/ 	.byte	0x04
	.zero		1


	//   ....[91]....
        /*06b4*/ 	.word	0x00001170
        /*06b8*/ 	.word	0x000000ff
        /*06bc*/ 	.word	0x000002e0
        /*06c0*/ 	.short	0x0100
        /*06c2*/ 	.byte	0x04
	.zero		1


	//   ....[92]....
        /*06c4*/ 	.word	0x00001180
        /*06c8*/ 	.word	0x000000ff
        /*06cc*/ 	.word	0x000002d8
        /*06d0*/ 	.short	0x0100
        /*06d2*/ 	.byte	0x04
	.zero		1


	//   ....[93]....
        /*06d4*/ 	.word	0x00001190
        /*06d8*/ 	.word	0x000000ff
        /*06dc*/ 	.word	0x000002e8
        /*06e0*/ 	.short	0x0100
        /*06e2*/ 	.byte	0x04
	.zero		1


	//   ....[94]....
        /*06e4*/ 	.word	0x00001290
        /*06e8*/ 	.word	0x000000ff
        /*06ec*/ 	.word	0x000002f0
        /*06f0*/ 	.short	0x0100
        /*06f2*/ 	.byte	0x06
	.zero		1


	//   ....[95]....
        /*06f4*/ 	.word	0x00001f40
        /*06f8*/ 	.word	0x00000000
        /*06fc*/ 	.word	0x000002e0
        /*0700*/ 	.short	0x010a
        /*0702*/ 	.byte	0xff
	.zero		1


	//   ....[96]....
        /*0704*/ 	.word	0x00001f70
        /*0708*/ 	.word	0x00000000
        /*070c*/ 	.word	0x000002d0
        /*0710*/ 	.short	0x0101
        /*0712*/ 	.byte	0xff
	.zero		1


	//   ....[97]....
        /*0714*/ 	.word	0x00002010
        /*0718*/ 	.word	0x000000ff
        /*071c*/ 	.word	0x00000118
        /*0720*/ 	.short	0x010a
        /*0722*/ 	.byte	0x04
	.zero		1


	//   ....[98]....
        /*0724*/ 	.word	0x000020e0
        /*0728*/ 	.word	0x000000ff
        /*072c*/ 	.word	0x00000118
        /*0730*/ 	.short	0x010a
        /*0732*/ 	.byte	0x21
	.zero		1


	//   ....[99]....
        /*0734*/ 	.word	0x00002290
        /*0738*/ 	.word	0x000000ff
        /*073c*/ 	.word	0x00000118
        /*0740*/ 	.short	0x010a
        /*0742*/ 	.byte	0x05
	.zero		1


	//   ....[100]....
        /*0744*/ 	.word	0x000023b0
        /*0748*/ 	.word	0x000000ff
        /*074c*/ 	.word	0x00000268
        /*0750*/ 	.short	0x0101
        /*0752*/ 	.byte	0x0d
	.zero		1


	//   ....[101]....
        /*0754*/ 	.word	0x000023d0
        /*0758*/ 	.word	0x000000ff
        /*075c*/ 	.word	0x00000118
        /*0760*/ 	.short	0x010a
        /*0762*/ 	.byte	0x04
	.zero		1


	//   ....[102]....
        /*0764*/ 	.word	0x00002450
        /*0768*/ 	.word	0x000000ff
        /*076c*/ 	.word	0x00000118
        /*0770*/ 	.short	0x010a
        /*0772*/ 	.byte	0x11
	.zero		1


	//   ....[103]....
        /*0774*/ 	.word	0x000025f0
        /*0778*/ 	.word	0x000000ff
        /*077c*/ 	.word	0x00000118
        /*0780*/ 	.short	0x010a
        /*0782*/ 	.byte	0x05
	.zero		1


	//   ....[104]....
        /*0784*/ 	.word	0x00002730
        /*0788*/ 	.word	0x00000003
        /*078c*/ 	.word	0x00000270
        /*0790*/ 	.short	0x010a
        /*0792*/ 	.byte	0xff
	.zero		1


	//   ....[105]....
        /*0794*/ 	.word	0x00002880
        /*0798*/ 	.word	0x00000000
        /*079c*/ 	.word	0x00000000
        /*07a0*/ 	.short	0x0101
        /*07a2*/ 	.byte	0xff
	.zero		1


	//   ....[106]....
        /*07a4*/ 	.word	0x00002e40
        /*07a8*/ 	.word	0x000000ff
        /*07ac*/ 	.word	0x00000000
        /*07b0*/ 	.short	0x010a
        /*07b2*/ 	.byte	0x04
	.zero		1


	//   ....[107]....
        /*07b4*/ 	.word	0x00002ed0
        /*07b8*/ 	.word	0x000000ff
        /*07bc*/ 	.word	0x00000000
        /*07c0*/ 	.short	0x010a
        /*07c2*/ 	.byte	0x05
	.zero		1


	//   ....[108]....
        /*07c4*/ 	.word	0x00002f60
        /*07c8*/ 	.word	0x000000ff
        /*07cc*/ 	.word	0x00000000
        /*07d0*/ 	.short	0x010a
        /*07d2*/ 	.byte	0x05
	.zero		1


	//   ....[109]....
        /*07d4*/ 	.word	0x00002ff0
        /*07d8*/ 	.word	0x000000ff
        /*07dc*/ 	.word	0x00000000
        /*07e0*/ 	.short	0x010a
        /*07e2*/ 	.byte	0x05
	.zero		1


	//   ....[110]....
        /*07e4*/ 	.word	0x00003080
        /*07e8*/ 	.word	0x000000ff
        /*07ec*/ 	.word	0x00000000
        /*07f0*/ 	.short	0x010a
        /*07f2*/ 	.byte	0x05
	.zero		1


	//   ....[111]....
        /*07f4*/ 	.word	0x00003110
        /*07f8*/ 	.word	0x000000ff
        /*07fc*/ 	.word	0x00000000
        /*0800*/ 	.short	0x010a
        /*0802*/ 	.byte	0x05
	.zero		1


	//   ....[112]....
        /*0804*/ 	.word	0x000031a0
        /*0808*/ 	.word	0x000000ff
        /*080c*/ 	.word	0x00000000
        /*0810*/ 	.short	0x010a
        /*0812*/ 	.byte	0x05
	.zero		1


	//   ....[113]....
        /*0814*/ 	.word	0x00003230
        /*0818*/ 	.word	0x000000ff
        /*081c*/ 	.word	0x00000000
        /*0820*/ 	.short	0x010a
        /*0822*/ 	.byte	0x05
	.zero		1


	//   ....[114]....
        /*0824*/ 	.word	0x000032c0
        /*0828*/ 	.word	0x000000ff
        /*082c*/ 	.word	0x00000000
        /*0830*/ 	.short	0x010a
        /*0832*/ 	.byte	0x05
	.zero		1


	//   ....[115]....
        /*0834*/ 	.word	0x00003350
        /*0838*/ 	.word	0x000000ff
        /*083c*/ 	.word	0x00000000
        /*0840*/ 	.short	0x010a
        /*0842*/ 	.byte	0x05
	.zero		1


	//   ....[116]....
        /*0844*/ 	.word	0x000033e0
        /*0848*/ 	.word	0x000000ff
        /*084c*/ 	.word	0x00000000
        /*0850*/ 	.short	0x010a
        /*0852*/ 	.byte	0x05
	.zero		1


	//   ....[117]....
        /*0854*/ 	.word	0x00003470
        /*0858*/ 	.word	0x000000ff
        /*085c*/ 	.word	0x00000000
        /*0860*/ 	.short	0x010a
        /*0862*/ 	.byte	0x05
	.zero		1


	//   ....[118]....
        /*0864*/ 	.word	0x00003500
        /*0868*/ 	.word	0x000000ff
        /*086c*/ 	.word	0x00000000
        /*0870*/ 	.short	0x010a
        /*0872*/ 	.byte	0x05
	.zero		1


	//   ....[119]....
        /*0874*/ 	.word	0x00003590
        /*0878*/ 	.word	0x000000ff
        /*087c*/ 	.word	0x00000000
        /*0880*/ 	.short	0x010a
        /*0882*/ 	.byte	0x05
	.zero		1


	//   ....[120]....
        /*0884*/ 	.word	0x00003620
        /*0888*/ 	.word	0x000000ff
        /*088c*/ 	.word	0x00000000
        /*0890*/ 	.short	0x010a
        /*0892*/ 	.byte	0x05
	.zero		1


	//   ....[121]....
        /*0894*/ 	.word	0x000036b0
        /*0898*/ 	.word	0x000000ff
        /*089c*/ 	.word	0x00000000
        /*08a0*/ 	.short	0x010a
        /*08a2*/ 	.byte	0x05
	.zero		1


	//   ....[122]....
        /*08a4*/ 	.word	0x00003740
        /*08a8*/ 	.word	0x000000ff
        /*08ac*/ 	.word	0x00000000
        /*08b0*/ 	.short	0x010a
        /*08b2*/ 	.byte	0x05
	.zero		1


	//   ....[123]....
        /*08b4*/ 	.word	0x000037d0
        /*08b8*/ 	.word	0x000000ff
        /*08bc*/ 	.word	0x00000000
        /*08c0*/ 	.short	0x010a
        /*08c2*/ 	.byte	0x05
	.zero		1


	//   ....[124]....
        /*08c4*/ 	.word	0x00003860
        /*08c8*/ 	.word	0x000000ff
        /*08cc*/ 	.word	0x00000000
        /*08d0*/ 	.short	0x010a
        /*08d2*/ 	.byte	0x05
	.zero		1


	//   ....[125]....
        /*08d4*/ 	.word	0x000038f0
        /*08d8*/ 	.word	0x000000ff
        /*08dc*/ 	.word	0x00000000
        /*08e0*/ 	.short	0x010a
        /*08e2*/ 	.byte	0x05
	.zero		1


	//   ....[126]....
        /*08e4*/ 	.word	0x00003980
        /*08e8*/ 	.word	0x000000ff
        /*08ec*/ 	.word	0x00000000
        /*08f0*/ 	.short	0x010a
        /*08f2*/ 	.byte	0x05
	.zero		1


	//   ....[127]....
        /*08f4*/ 	.word	0x00003a10
        /*08f8*/ 	.word	0x000000ff
        /*08fc*/ 	.word	0x00000000
        /*0900*/ 	.short	0x010a
        /*0902*/ 	.byte	0x05
	.zero		1


	//   ....[128]....
        /*0904*/ 	.word	0x00003aa0
        /*0908*/ 	.word	0x000000ff
        /*090c*/ 	.word	0x00000000
        /*0910*/ 	.short	0x010a
        /*0912*/ 	.byte	0x05
	.zero		1


	//   ....[129]....
        /*0914*/ 	.word	0x00003b30
        /*0918*/ 	.word	0x000000ff
        /*091c*/ 	.word	0x00000000
        /*0920*/ 	.short	0x010a
        /*0922*/ 	.byte	0x05
	.zero		1


	//   ....[130]....
        /*0924*/ 	.word	0x00003bc0
        /*0928*/ 	.word	0x000000ff
        /*092c*/ 	.word	0x00000000
        /*0930*/ 	.short	0x010a
        /*0932*/ 	.byte	0x05
	.zero		1


	//   ....[131]....
        /*0934*/ 	.word	0x00003c50
        /*0938*/ 	.word	0x000000ff
        /*093c*/ 	.word	0x00000000
        /*0940*/ 	.short	0x010a
        /*0942*/ 	.byte	0x05
	.zero		1


	//   ....[132]....
        /*0944*/ 	.word	0x00003ce0
        /*0948*/ 	.word	0x000000ff
        /*094c*/ 	.word	0x00000000
        /*0950*/ 	.short	0x010a
        /*0952*/ 	.byte	0x05
	.zero		1


	//   ....[133]....
        /*0954*/ 	.word	0x00003d70
        /*0958*/ 	.word	0x000000ff
        /*095c*/ 	.word	0x00000000
        /*0960*/ 	.short	0x010a
        /*0962*/ 	.byte	0x05
	.zero		1


	//   ....[134]....
        /*0964*/ 	.word	0x00003e00
        /*0968*/ 	.word	0x000000ff
        /*096c*/ 	.word	0x00000000
        /*0970*/ 	.short	0x010a
        /*0972*/ 	.byte	0x05
	.zero		1


	//   ....[135]....
        /*0974*/ 	.word	0x00003e90
        /*0978*/ 	.word	0x000000ff
        /*097c*/ 	.word	0x00000000
        /*0980*/ 	.short	0x010a
        /*0982*/ 	.byte	0x05
	.zero		1


	//   ....[136]....
        /*0984*/ 	.word	0x00003f20
        /*0988*/ 	.word	0x000000ff
        /*098c*/ 	.word	0x00000000
        /*0990*/ 	.short	0x010a
        /*0992*/ 	.byte	0x05
	.zero		1


	//   ....[137]....
        /*0994*/ 	.word	0x00003fb0
        /*0998*/ 	.word	0x000000ff
        /*099c*/ 	.word	0x00000000
        /*09a0*/ 	.short	0x010a
        /*09a2*/ 	.byte	0x05
	.zero		1


	//   ....[138]....
        /*09a4*/ 	.word	0x00004040
        /*09a8*/ 	.word	0x000000ff
        /*09ac*/ 	.word	0x00000000
        /*09b0*/ 	.short	0x010a
        /*09b2*/ 	.byte	0x05
	.zero		1


	//   ....[139]....
        /*09b4*/ 	.word	0x000040d0
        /*09b8*/ 	.word	0x000000ff
        /*09bc*/ 	.word	0x00000000
        /*09c0*/ 	.short	0x010a
        /*09c2*/ 	.byte	0x05
	.zero		1


	//   ....[140]....
        /*09c4*/ 	.word	0x00004170
        /*09c8*/ 	.word	0x00000000
        /*09cc*/ 	.word	0x00000000
        /*09d0*/ 	.short	0x010a
        /*09d2*/ 	.byte	0xff
	.zero		1


	//   ....[141]....
        /*09d4*/ 	.word	0x000042b0
        /*09d8*/ 	.word	0x00000002
        /*09dc*/ 	.word	0x000002d0
        /*09e0*/ 	.short	0x010a
        /*09e2*/ 	.byte	0xff
	.zero		1


	//   ....[142]....
        /*09e4*/ 	.word	0x00004320
        /*09e8*/ 	.word	0x00000002
        /*09ec*/ 	.word	0x00000000
        /*09f0*/ 	.short	0x0101
        /*09f2*/ 	.byte	0xff
	.zero		1


	//   ....[143]....
        /*09f4*/ 	.word	0x00004340
        /*09f8*/ 	.word	0x000000ff
        /*09fc*/ 	.word	0x00000280
        /*0a00*/ 	.short	0x010a
        /*0a02*/ 	.byte	0x04
	.zero		1


	//   ....[144]....
        /*0a04*/ 	.word	0x00004460
        /*0a08*/ 	.word	0x00000002
        /*0a0c*/ 	.word	0x00000270
        /*0a10*/ 	.short	0x010a
        /*0a12*/ 	.byte	0xff
	.zero		1


	//   ....[145]....
        /*0a14*/ 	.word	0x00004560
        /*0a18*/ 	.word	0x00000002
        /*0a1c*/ 	.word	0x00000000
        /*0a20*/ 	.short	0x0101
        /*0a22*/ 	.byte	0xff
	.zero		1


	//   ....[146]....
        /*0a24*/ 	.word	0x000045f0
        /*0a28*/ 	.word	0x000000ff
        /*0a2c*/ 	.word	0x00000280
        /*0a30*/ 	.short	0x0106
        /*0a32*/ 	.byte	0x04
	.zero		1


	//   ....[147]....
        /*0a34*/ 	.word	0x00004610
        /*0a38*/ 	.word	0x000000ff
        /*0a3c*/ 	.word	0x00000280
        /*0a40*/ 	.short	0x010a
        /*0a42*/ 	.byte	0x04
	.zero		1


	//   ....[148]....
        /*0a44*/ 	.word	0x000046a0
        /*0a48*/ 	.word	0x000000ff
        /*0a4c*/ 	.word	0x00000280
        /*0a50*/ 	.short	0x0106
        /*0a52*/ 	.byte	0x07
	.zero		1


	//   ....[149]....
        /*0a54*/ 	.word	0x000046e0
        /*0a58*/ 	.word	0x00000000
        /*0a5c*/ 	.word	0x00000280
        /*0a60*/ 	.short	0x010a
        /*0a62*/ 	.byte	0xff
	.zero		1


	//   ....[150]....
        /*0a64*/ 	.word	0x00004930
        /*0a68*/ 	.word	0x000000ff
        /*0a6c*/ 	.word	0x00000008
        /*0a70*/ 	.short	0x010a
        /*0a72*/ 	.byte	0x05
	.zero		1


	//   ....[151]....
        /*0a74*/ 	.word	0x00004950
        /*0a78*/ 	.word	0x000000ff
        /*0a7c*/ 	.word	0x00000008
        /*0a80*/ 	.short	0x010a
        /*0a82*/ 	.byte	0x05
	.zero		1


	//   ....[152]....
        /*0a84*/ 	.word	0x00004ae0
        /*0a88*/ 	.word	0x000000ff
        /*0a8c*/ 	.word	0x00000008
        /*0a90*/ 	.short	0x010a
        /*0a92*/ 	.byte	0x05
	.zero		1


	//   ....[153]....
        /*0a94*/ 	.word	0x00004b00
        /*0a98*/ 	.word	0x000000ff
        /*0a9c*/ 	.word	0x00000008
        /*0aa0*/ 	.short	0x010a
        /*0aa2*/ 	.byte	0x05
	.zero		1


	//   ....[154]....
        /*0aa4*/ 	.word	0x00004bc0
        /*0aa8*/ 	.word	0x000000ff
        /*0aac*/ 	.word	0x00000000
        /*0ab0*/ 	.short	0x0101
        /*0ab2*/ 	.byte	0x04
	.zero		1


	//   ....[155]....
        /*0ab4*/ 	.word	0x00004ec0
        /*0ab8*/ 	.word	0x00000000
        /*0abc*/ 	.word	0x00000270
        /*0ac0*/ 	.short	0x010a
        /*0ac2*/ 	.byte	0xff
	.zero		1


	//   ....[156]....
        /*0ac4*/ 	.word	0x00004f80
        /*0ac8*/ 	.word	0x00000000
        /*0acc*/ 	.word	0x00000000
        /*0ad0*/ 	.short	0x0101
        /*0ad2*/ 	.byte	0xff
	.zero		1


	//   ....[157]....
        /*0ad4*/ 	.word	0x00005040
        /*0ad8*/ 	.word	0x000000ff
        /*0adc*/ 	.word	0x00000000
        /*0ae0*/ 	.short	0x010a
        /*0ae2*/ 	.byte	0x04
	.zero		1


	//   ....[158]....
        /*0ae4*/ 	.word	0x00005050
        /*0ae8*/ 	.word	0x000000ff
        /*0aec*/ 	.word	0x000002b0
        /*0af0*/ 	.short	0x010a
        /*0af2*/ 	.byte	0x17
	.zero		1


	//   ....[159]....
        /*0af4*/ 	.word	0x00005100
        /*0af8*/ 	.word	0x000000ff
        /*0afc*/ 	.word	0x00000000
        /*0b00*/ 	.short	0x010a
        /*0b02*/ 	.byte	0x05
	.zero		1


	//   ....[160]....
        /*0b04*/ 	.word	0x00005240
        /*0b08*/ 	.word	0x000000ff
        /*0b0c*/ 	.word	0x00000000
        /*0b10*/ 	.short	0x010a
        /*0b12*/ 	.byte	0x04
	.zero		1


	//   ....[161]....
        /*0b14*/ 	.word	0x00005490
        /*0b18*/ 	.word	0x000000ff
        /*0b1c*/ 	.word	0x00000000
        /*0b20*/ 	.short	0x010a
        /*0b22*/ 	.byte	0x04
	.zero		1


	//   ....[162]....
        /*0b24*/ 	.word	0x00005520
        /*0b28*/ 	.word	0x000000ff
        /*0b2c*/ 	.word	0x00000000
        /*0b30*/ 	.short	0x010a
        /*0b32*/ 	.byte	0x05
	.zero		1


	//   ....[163]....
        /*0b34*/ 	.word	0x000055b0
        /*0b38*/ 	.word	0x000000ff
        /*0b3c*/ 	.word	0x00000000
        /*0b40*/ 	.short	0x010a
        /*0b42*/ 	.byte	0x05
	.zero		1


	//   ....[164]....
        /*0b44*/ 	.word	0x00005650
        /*0b48*/ 	.word	0x00000000
        /*0b4c*/ 	.word	0x00000000
        /*0b50*/ 	.short	0x010a
        /*0b52*/ 	.byte	0xff
	.zero		1


	//   ....[165]....
        /*0b54*/ 	.word	0x00005690
        /*0b58*/ 	.word	0x00000000
        /*0b5c*/ 	.word	0x00000000
        /*0b60*/ 	.short	0x010a
        /*0b62*/ 	.byte	0xff
	.zero		1


	//   ....[166]....
        /*0b64*/ 	.word	0x00005700
        /*0b68*/ 	.word	0x000000ff
        /*0b6c*/ 	.word	0x00000000
        /*0b70*/ 	.short	0x0101
        /*0b72*/ 	.byte	0x04
	.zero		1


	//   ....[167]....
        /*0b74*/ 	.word	0x00005740
        /*0b78*/ 	.word	0x000000ff
        /*0b7c*/ 	.word	0x000002f0
        /*0b80*/ 	.short	0x010a
        /*0b82*/ 	.byte	0x11
	.zero		1


	//   ....[168]....
        /*0b84*/ 	.word	0x00005790
        /*0b88*/ 	.word	0x000000ff
        /*0b8c*/ 	.word	0x00000000
        /*0b90*/ 	.short	0x0101
        /*0b92*/ 	.byte	0x04
	.zero		1


	//   ....[169]....
        /*0b94*/ 	.word	0x00005c00
        /*0b98*/ 	.word	0x0000000c
        /*0b9c*/ 	.word	0x00000270
        /*0ba0*/ 	.short	0x010a
        /*0ba2*/ 	.byte	0xff
	.zero		1


	//   ....[170]....
        /*0ba4*/ 	.word	0x00005d70
        /*0ba8*/ 	.word	0x00000000
        /*0bac*/ 	.word	0x00000000
        /*0bb0*/ 	.short	0x0101
        /*0bb2*/ 	.byte	0xff
	.zero		1


	//   ....[171]....
        /*0bb4*/ 	.word	0x000061f0
        /*0bb8*/ 	.word	0x000000ff
        /*0bbc*/ 	.word	0x00000268
        /*0bc0*/ 	.short	0x010a
        /*0bc2*/ 	.byte	0x1d
	.zero		1


	//   ....[172]....
        /*0bc4*/ 	.word	0x000063b0
        /*0bc8*/ 	.word	0x000000ff
        /*0bcc*/ 	.word	0x00000248
        /*0bd0*/ 	.short	0x010a
        /*0bd2*/ 	.byte	0x04
	.zero		1


	//   ....[173]....
        /*0bd4*/ 	.word	0x00006600
        /*0bd8*/ 	.word	0x000000ff
        /*0bdc*/ 	.word	0x00000230
        /*0be0*/ 	.short	0x010b
        /*0be2*/ 	.byte	0x04
	.zero		1


	//   ....[174]....
        /*0be4*/ 	.word	0x00006610
        /*0be8*/ 	.word	0x000000ff
        /*0bec*/ 	.word	0x00000000
        /*0bf0*/ 	.short	0x0101
        /*0bf2*/ 	.byte	0x10
	.zero		1


	//   ....[175]....
        /*0bf4*/ 	.word	0x00006620
        /*0bf8*/ 	.word	0x000000ff
        /*0bfc*/ 	.word	0x00000248
        /*0c00*/ 	.short	0x010a
        /*0c02*/ 	.byte	0x05
	.zero		1


	//   ....[176]....
        /*0c04*/ 	.word	0x00006880
        /*0c08*/ 	.word	0x000000ff
        /*0c0c*/ 	.word	0x00000230
        /*0c10*/ 	.short	0x010b
        /*0c12*/ 	.byte	0x05
	.zero		1


	//   ....[177]....
        /*0c14*/ 	.word	0x00006890
        /*0c18*/ 	.word	0x000000ff
        /*0c1c*/ 	.word	0x00000000
        /*0c20*/ 	.short	0x0101
        /*0c22*/ 	.byte	0x04
	.zero		1


	//   ....[178]....
        /*0c24*/ 	.word	0x00006950
        /*0c28*/ 	.word	0x000000ff
        /*0c2c*/ 	.word	0x00000000
        /*0c30*/ 	.short	0x010a
        /*0c32*/ 	.byte	0x04
	.zero		1


	//   ....[179]....
        /*0c34*/ 	.word	0x000069e0
        /*0c38*/ 	.word	0x000000ff
        /*0c3c*/ 	.word	0x00000000
        /*0c40*/ 	.short	0x010a
        /*0c42*/ 	.byte	0x05
	.zero		1


	//   ....[180]....
        /*0c44*/ 	.word	0x00006a80
        /*0c48*/ 	.word	0x00000000
        /*0c4c*/ 	.word	0x00000000
        /*0c50*/ 	.short	0x010a
        /*0c52*/ 	.byte	0xff
	.zero		1


	//   ....[181]....
        /*0c54*/ 	.word	0x00006dc0
        /*0c58*/ 	.word	0x00000003
        /*0c5c*/ 	.word	0x00000270
        /*0c60*/ 	.short	0x010a
        /*0c62*/ 	.byte	0xff
	.zero		1


	//   ....[182]....
        /*0c64*/ 	.word	0x00006f40
        /*0c68*/ 	.word	0x00000000
        /*0c6c*/ 	.word	0x00000000
        /*0c70*/ 	.short	0x0101
        /*0c72*/ 	.byte	0xff
	.zero		1


	//   ....[183]....
        /*0c74*/ 	.word	0x00007a60
        /*0c78*/ 	.word	0x00000000
        /*0c7c*/ 	.word	0x00000230
        /*0c80*/ 	.short	0x010a
        /*0c82*/ 	.byte	0xff
	.zero		1


	//   ....[184]....
        /*0c84*/ 	.word	0x00007a90
        /*0c88*/ 	.word	0x00000036
        /*0c8c*/ 	.word	0x00000290
        /*0c90*/ 	.short	0x010a
        /*0c92*/ 	.byte	0xff
	.zero		1


	//   ....[185]....
        /*0c94*/ 	.word	0x00007ba0
        /*0c98*/ 	.word	0x00000000
        /*0c9c*/ 	.word	0x00000230
        /*0ca0*/ 	.short	0x010a
        /*0ca2*/ 	.byte	0xff
	.zero		1


	//   ....[186]....
        /*0ca4*/ 	.word	0x00007cb0
        /*0ca8*/ 	.word	0x00000036
        /*0cac*/ 	.word	0x00000290
        /*0cb0*/ 	.short	0x010a
        /*0cb2*/ 	.byte	0xff
	.zero		1


	//   ....[187]....
        /*0cb4*/ 	.word	0x000084d0
        /*0cb8*/ 	.word	0x00000000
        /*0cbc*/ 	.word	0x00000000
        /*0cc0*/ 	.short	0x0101
        /*0cc2*/ 	.byte	0xff
	.zero		1


	//   ....[188]....
        /*0cc4*/ 	.word	0x000084e0
        /*0cc8*/ 	.word	0x00000003
        /*0ccc*/ 	.word	0x00000230
        /*0cd0*/ 	.short	0x010a
        /*0cd2*/ 	.byte	0xff
	.zero		1


	//   ....[189]....
        /*0cd4*/ 	.word	0x000085a0
        /*0cd8*/ 	.word	0x00000003
        /*0cdc*/ 	.word	0x00000230
        /*0ce0*/ 	.short	0x010a
        /*0ce2*/ 	.byte	0xff
	.zero		1


	//   ....[190]....
        /*0ce4*/ 	.word	0x00008850
        /*0ce8*/ 	.word	0x00000036
        /*0cec*/ 	.word	0x00000000
        /*0cf0*/ 	.short	0x0101
        /*0cf2*/ 	.byte	0xff
	.zero		1


	//   ....[191]....
        /*0cf4*/ 	.word	0x00008ed0
        /*0cf8*/ 	.word	0x00000000
        /*0cfc*/ 	.word	0x00000000
        /*0d00*/ 	.short	0x0101
        /*0d02*/ 	.byte	0xff
	.zero		1


	//   ....[192]....
        /*0d04*/ 	.word	0x000091a0
        /*0d08*/ 	.word	0x000000ff
        /*0d0c*/ 	.word	0x00000000
        /*0d10*/ 	.short	0x0101
        /*0d12*/ 	.byte	0x06
	.zero		1


	//   ....[193]....
        /*0d14*/ 	.word	0x000091c0
        /*0d18*/ 	.word	0x00000000
        /*0d1c*/ 	.word	0x000002e0
        /*0d20*/ 	.short	0x010a
        /*0d22*/ 	.byte	0xff
	.zero		1


	//   ....[194]....
        /*0d24*/ 	.word	0x00009220
        /*0d28*/ 	.word	0x00000000
        /*0d2c*/ 	.word	0x00000118
        /*0d30*/ 	.short	0x010a
        /*0d32*/ 	.byte	0xff
	.zero		1


	//   ....[195]....
        /*0d34*/ 	.word	0x00009280
        /*0d38*/ 	.word	0x00000000
        /*0d3c*/ 	.word	0x00000118
        /*0d40*/ 	.short	0x010a
        /*0d42*/ 	.byte	0xff
	.zero		1


	//   ....[196]....
        /*0d44*/ 	.word	0x000092d0
        /*0d48*/ 	.word	0x00000003
        /*0d4c*/ 	.word	0x00000270
        /*0d50*/ 	.short	0x010a
        /*0d52*/ 	.byte	0xff
	.zero		1


	//   ....[197]....
        /*0d54*/ 	.word	0x00009330
        /*0d58*/ 	.word	0x00000000
        /*0d5c*/ 	.word	0x00000000
        /*0d60*/ 	.short	0x010a
        /*0d62*/ 	.byte	0xff
	.zero		1


	//   ....[198]....
        /*0d64*/ 	.word	0x00009390
        /*0d68*/ 	.word	0x00000000
        /*0d6c*/ 	.word	0x00000000
        /*0d70*/ 	.short	0x010a
        /*0d72*/ 	.byte	0xff
	.zero		1


	//   ....[199]....
        /*0d74*/ 	.word	0x000093f0
        /*0d78*/ 	.word	0x00000000
        /*0d7c*/ 	.word	0x00000000
        /*0d80*/ 	.short	0x010a
        /*0d82*/ 	.byte	0xff
	.zero		1


	//   ....[200]....
        /*0d84*/ 	.word	0x00009450
        /*0d88*/ 	.word	0x00000000
        /*0d8c*/ 	.word	0x00000000
        /*0d90*/ 	.short	0x010a
        /*0d92*/ 	.byte	0xff
	.zero		1


	//   ....[201]....
        /*0d94*/ 	.word	0x000094b0
        /*0d98*/ 	.word	0x00000000
        /*0d9c*/ 	.word	0x00000000
        /*0da0*/ 	.short	0x010a
        /*0da2*/ 	.byte	0xff
	.zero		1


	//   ....[202]....
        /*0da4*/ 	.word	0x00009510
        /*0da8*/ 	.word	0x00000000
        /*0dac*/ 	.word	0x00000000
        /*0db0*/ 	.short	0x010a
        /*0db2*/ 	.byte	0xff
	.zero		1


	//   ....[203]....
        /*0db4*/ 	.word	0x00009570
        /*0db8*/ 	.word	0x00000000
        /*0dbc*/ 	.word	0x00000000
        /*0dc0*/ 	.short	0x010a
        /*0dc2*/ 	.byte	0xff
	.zero		1


	//   ....[204]....
        /*0dc4*/ 	.word	0x000095d0
        /*0dc8*/ 	.word	0x00000000
        /*0dcc*/ 	.word	0x00000000
        /*0dd0*/ 	.short	0x010a
        /*0dd2*/ 	.byte	0xff
	.zero		1


	//   ....[205]....
        /*0dd4*/ 	.word	0x00009630
        /*0dd8*/ 	.word	0x00000000
        /*0ddc*/ 	.word	0x00000000
        /*0de0*/ 	.short	0x010a
        /*0de2*/ 	.byte	0xff
	.zero		1


	//   ....[206]....
        /*0de4*/ 	.word	0x00009690
        /*0de8*/ 	.word	0x00000000
        /*0dec*/ 	.word	0x00000000
        /*0df0*/ 	.short	0x010a
        /*0df2*/ 	.byte	0xff
	.zero		1


	//   ....[207]....
        /*0df4*/ 	.word	0x000096f0
        /*0df8*/ 	.word	0x00000000
        /*0dfc*/ 	.word	0x00000000
        /*0e00*/ 	.short	0x010a
        /*0e02*/ 	.byte	0xff
	.zero		1


	//   ....[208]....
        /*0e04*/ 	.word	0x00009750
        /*0e08*/ 	.word	0x00000000
        /*0e0c*/ 	.word	0x00000000
        /*0e10*/ 	.short	0x010a
        /*0e12*/ 	.byte	0xff
	.zero		1


	//   ....[209]....
        /*0e14*/ 	.word	0x000097b0
        /*0e18*/ 	.word	0x00000000
        /*0e1c*/ 	.word	0x00000000
        /*0e20*/ 	.short	0x010a
        /*0e22*/ 	.byte	0xff
	.zero		1


	//   ....[210]....
        /*0e24*/ 	.word	0x00009810
        /*0e28*/ 	.word	0x00000000
        /*0e2c*/ 	.word	0x00000000
        /*0e30*/ 	.short	0x010a
        /*0e32*/ 	.byte	0xff
	.zero		1


	//   ....[211]....
        /*0e34*/ 	.word	0x00009870
        /*0e38*/ 	.word	0x00000000
        /*0e3c*/ 	.word	0x00000000
        /*0e40*/ 	.short	0x010a
        /*0e42*/ 	.byte	0xff
	.zero		1


	//   ....[212]....
        /*0e44*/ 	.word	0x000098d0
        /*0e48*/ 	.word	0x00000000
        /*0e4c*/ 	.word	0x00000000
        /*0e50*/ 	.short	0x010a
        /*0e52*/ 	.byte	0xff
	.zero		1


	//   ....[213]....
        /*0e54*/ 	.word	0x00009930
        /*0e58*/ 	.word	0x00000000
        /*0e5c*/ 	.word	0x00000000
        /*0e60*/ 	.short	0x010a
        /*0e62*/ 	.byte	0xff
	.zero		1


	//   ....[214]....
        /*0e64*/ 	.word	0x00009990
        /*0e68*/ 	.word	0x00000000
        /*0e6c*/ 	.word	0x00000000
        /*0e70*/ 	.short	0x010a
        /*0e72*/ 	.byte	0xff
	.zero		1


	//   ....[215]....
        /*0e74*/ 	.word	0x000099f0
        /*0e78*/ 	.word	0x00000000
        /*0e7c*/ 	.word	0x00000000
        /*0e80*/ 	.short	0x010a
        /*0e82*/ 	.byte	0xff
	.zero		1


	//   ....[216]....
        /*0e84*/ 	.word	0x00009a50
        /*0e88*/ 	.word	0x00000000
        /*0e8c*/ 	.word	0x00000000
        /*0e90*/ 	.short	0x010a
        /*0e92*/ 	.byte	0xff
	.zero		1


	//   ....[217]....
        /*0e94*/ 	.word	0x00009ab0
        /*0e98*/ 	.word	0x00000000
        /*0e9c*/ 	.word	0x00000000
        /*0ea0*/ 	.short	0x010a
        /*0ea2*/ 	.byte	0xff
	.zero		1


	//   ....[218]....
        /*0ea4*/ 	.word	0x00009b10
        /*0ea8*/ 	.word	0x00000000
        /*0eac*/ 	.word	0x00000000
        /*0eb0*/ 	.short	0x010a
        /*0eb2*/ 	.byte	0xff
	.zero		1


	//   ....[219]....
        /*0eb4*/ 	.word	0x00009b70
        /*0eb8*/ 	.word	0x00000000
        /*0ebc*/ 	.word	0x00000000
        /*0ec0*/ 	.short	0x010a
        /*0ec2*/ 	.byte	0xff
	.zero		1


	//   ....[220]....
        /*0ec4*/ 	.word	0x00009bd0
        /*0ec8*/ 	.word	0x00000000
        /*0ecc*/ 	.word	0x00000000
        /*0ed0*/ 	.short	0x010a
        /*0ed2*/ 	.byte	0xff
	.zero		1


	//   ....[221]....
        /*0ed4*/ 	.word	0x00009c30
        /*0ed8*/ 	.word	0x00000000
        /*0edc*/ 	.word	0x00000000
        /*0ee0*/ 	.short	0x010a
        /*0ee2*/ 	.byte	0xff
	.zero		1


	//   ....[222]....
        /*0ee4*/ 	.word	0x00009c90
        /*0ee8*/ 	.word	0x00000000
        /*0eec*/ 	.word	0x00000000
        /*0ef0*/ 	.short	0x010a
        /*0ef2*/ 	.byte	0xff
	.zero		1


	//   ....[223]....
        /*0ef4*/ 	.word	0x00009cf0
        /*0ef8*/ 	.word	0x00000000
        /*0efc*/ 	.word	0x00000000
        /*0f00*/ 	.short	0x010a
        /*0f02*/ 	.byte	0xff
	.zero		1


	//   ....[224]....
        /*0f04*/ 	.word	0x00009d50
        /*0f08*/ 	.word	0x00000000
        /*0f0c*/ 	.word	0x00000000
        /*0f10*/ 	.short	0x010a
        /*0f12*/ 	.byte	0xff
	.zero		1


	//   ....[225]....
        /*0f14*/ 	.word	0x00009db0
        /*0f18*/ 	.word	0x00000000
        /*0f1c*/ 	.word	0x00000000
        /*0f20*/ 	.short	0x010a
        /*0f22*/ 	.byte	0xff
	.zero		1


	//   ....[226]....
        /*0f24*/ 	.word	0x00009e10
        /*0f28*/ 	.word	0x00000000
        /*0f2c*/ 	.word	0x00000000
        /*0f30*/ 	.short	0x010a
        /*0f32*/ 	.byte	0xff
	.zero		1


	//   ....[227]....
        /*0f34*/ 	.word	0x00009e70
        /*0f38*/ 	.word	0x00000000
        /*0f3c*/ 	.word	0x00000000
        /*0f40*/ 	.short	0x010a
        /*0f42*/ 	.byte	0xff
	.zero		1


	//   ....[228]....
        /*0f44*/ 	.word	0x00009ed0
        /*0f48*/ 	.word	0x00000000
        /*0f4c*/ 	.word	0x00000000
        /*0f50*/ 	.short	0x010a
        /*0f52*/ 	.byte	0xff
	.zero		1


	//   ....[229]....
        /*0f54*/ 	.word	0x00009f30
        /*0f58*/ 	.word	0x00000000
        /*0f5c*/ 	.word	0x00000000
        /*0f60*/ 	.short	0x010a
        /*0f62*/ 	.byte	0xff
	.zero		1


	//   ....[230]....
        /*0f64*/ 	.word	0x00009f90
        /*0f68*/ 	.word	0x00000000
        /*0f6c*/ 	.word	0x00000000
        /*0f70*/ 	.short	0x010a
        /*0f72*/ 	.byte	0xff
	.zero		1


	//   ....[231]....
        /*0f74*/ 	.word	0x00009fe0
        /*0f78*/ 	.word	0x00000002
        /*0f7c*/ 	.word	0x000002d0
        /*0f80*/ 	.short	0x010a
        /*0f82*/ 	.byte	0xff
	.zero		1


	//   ....[232]....
        /*0f84*/ 	.word	0x0000a040
        /*0f88*/ 	.word	0x00000002
        /*0f8c*/ 	.word	0x00000280
        /*0f90*/ 	.short	0x010a
        /*0f92*/ 	.byte	0xff
	.zero		1


	//   ....[233]....
        /*0f94*/ 	.word	0x0000a090
        /*0f98*/ 	.word	0x00000002
        /*0f9c*/ 	.word	0x00000270
        /*0fa0*/ 	.short	0x010a
        /*0fa2*/ 	.byte	0xff
	.zero		1


	//   ....[234]....
        /*0fa4*/ 	.word	0x0000a0f0
        /*0fa8*/ 	.word	0x00000000
        /*0fac*/ 	.word	0x00000280
        /*0fb0*/ 	.short	0x010a
        /*0fb2*/ 	.byte	0xff
	.zero		1


	//   ....[235]....
        /*0fb4*/ 	.word	0x0000a150
        /*0fb8*/ 	.word	0x00000005
        /*0fbc*/ 	.word	0x00000008
        /*0fc0*/ 	.short	0x010a
        /*0fc2*/ 	.byte	0xff
	.zero		1


	//   ....[236]....
        /*0fc4*/ 	.word	0x0000a230
        /*0fc8*/ 	.word	0x00000000
        /*0fcc*/ 	.word	0x00000008
        /*0fd0*/ 	.short	0x010a
        /*0fd2*/ 	.byte	0xff
	.zero		1


	//   ....[237]....
        /*0fd4*/ 	.word	0x0000a280
        /*0fd8*/ 	.word	0x00000000
        /*0fdc*/ 	.word	0x00000270
        /*0fe0*/ 	.short	0x010a
        /*0fe2*/ 	.byte	0xff
	.zero		1


	//   ....[238]....
        /*0fe4*/ 	.word	0x0000a2e0
        /*0fe8*/ 	.word	0x00000000
        /*0fec*/ 	.word	0x000002b0
        /*0ff0*/ 	.short	0x010a
        /*0ff2*/ 	.byte	0xff
	.zero		1


	//   ....[239]....
        /*0ff4*/ 	.word	0x0000a340
        /*0ff8*/ 	.word	0x00000000
        /*0ffc*/ 	.word	0x00000000
        /*1000*/ 	.short	0x010a
        /*1002*/ 	.byte	0xff
	.zero		1


	//   ....[240]....
        /*1004*/ 	.word	0x0000a3a0
        /*1008*/ 	.word	0x00000000
        /*100c*/ 	.word	0x00000000
        /*1010*/ 	.short	0x010a
        /*1012*/ 	.byte	0xff
	.zero		1


	//   ....[241]....
        /*1014*/ 	.word	0x0000a400
        /*1018*/ 	.word	0x00000000
        /*101c*/ 	.word	0x00000000
        /*1020*/ 	.short	0x010a
        /*1022*/ 	.byte	0xff
	.zero		1


	//   ....[242]....
        /*1024*/ 	.word	0x0000a460
        /*1028*/ 	.word	0x00000000
        /*102c*/ 	.word	0x00000000
        /*1030*/ 	.short	0x010a
        /*1032*/ 	.byte	0xff
	.zero		1


	//   ....[243]....
        /*1034*/ 	.word	0x0000a4c0
        /*1038*/ 	.word	0x00000000
        /*103c*/ 	.word	0x000002f0
        /*1040*/ 	.short	0x010a
        /*1042*/ 	.byte	0xff
	.zero		1


	//   ....[244]....
        /*1044*/ 	.word	0x0000a510
        /*1048*/ 	.word	0x0000000c
        /*104c*/ 	.word	0x00000270
        /*1050*/ 	.short	0x010a
        /*1052*/ 	.byte	0xff
	.zero		1


	//   ....[245]....
        /*1054*/ 	.word	0x0000a570
        /*1058*/ 	.word	0x00000000
        /*105c*/ 	.word	0x00000268
        /*1060*/ 	.short	0x010a
        /*1062*/ 	.byte	0xff
	.zero		1


	//   ....[246]....
        /*1064*/ 	.word	0x0000a5d0
        /*1068*/ 	.word	0x00000000
        /*106c*/ 	.word	0x00000248
        /*1070*/ 	.short	0x010a
        /*1072*/ 	.byte	0xff
	.zero		1


	//   ....[247]....
        /*1074*/ 	.word	0x0000a630
        /*1078*/ 	.word	0x00000000
        /*107c*/ 	.word	0x00000248
        /*1080*/ 	.short	0x010a
        /*1082*/ 	.byte	0xff
	.zero		1


	//   ....[248]....
        /*1084*/ 	.word	0x0000a690
        /*1088*/ 	.word	0x00000000
        /*108c*/ 	.word	0x00000000
        /*1090*/ 	.short	0x010a
        /*1092*/ 	.byte	0xff
	.zero		1


	//   ....[249]....
        /*1094*/ 	.word	0x0000a6f0
        /*1098*/ 	.word	0x00000000
        /*109c*/ 	.word	0x00000000
        /*10a0*/ 	.short	0x010a
        /*10a2*/ 	.byte	0xff
	.zero		1


	//   ....[250]....
        /*10a4*/ 	.word	0x0000a740
        /*10a8*/ 	.word	0x00000003
        /*10ac*/ 	.word	0x00000270
        /*10b0*/ 	.short	0x010a
        /*10b2*/ 	.byte	0xff
	.zero		1


	//   ....[251]....
        /*10b4*/ 	.word	0x0000a790
        /*10b8*/ 	.word	0x00000000
        /*10bc*/ 	.word	0x00000230
        /*10c0*/ 	.short	0x010a
        /*10c2*/ 	.byte	0xff
	.zero		1


	//   ....[252]....
        /*10c4*/ 	.word	0x0000a7e0
        /*10c8*/ 	.word	0x00000036
        /*10cc*/ 	.word	0x00000290
        /*10d0*/ 	.short	0x010a
        /*10d2*/ 	.byte	0xff
	.zero		1


	//   ....[253]....
        /*10d4*/ 	.word	0x0000a830
        /*10d8*/ 	.word	0x00000003
        /*10dc*/ 	.word	0x00000230
        /*10e0*/ 	.short	0x010a
        /*10e2*/ 	.byte	0xff
	.zero		1


	//----- nvinfo : EIATTR_NUM_MBARRIERS
	.align		4
.L_47:
        /*10e4*/ 	.byte	0x03, 0x38
        /*10e6*/ 	.short	0x005f


	//----- nvinfo : EIATTR_EXIT_INSTR_OFFSETS
	.align		4
        /*10e8*/ 	.byte	0x04, 0x1c
        /*10ea*/ 	.short	(.L_49 - .L_48)


	//   ....[0]....
.L_48:
        /*10ec*/ 	.word	0x000041a0


	//   ....[1]....
        /*10f0*/ 	.word	0x000046b0


	//   ....[2]....
        /*10f4*/ 	.word	0x00004710


	//   ....[3]....
        /*10f8*/ 	.word	0x000059c0


	//   ....[4]....
        /*10fc*/ 	.word	0x00006ab0


	//   ....[5]....
        /*1100*/ 	.word	0x00006af0


	//   ....[6]....
        /*1104*/ 	.word	0x00009090


	//   ....[7]....
        /*1108*/ 	.word	0x00009100


	//   ....[8]....
        /*110c*/ 	.word	0x00009130


	//   ....[9]....
        /*1110*/ 	.word	0x000091b0


	//----- nvinfo : EIATTR_MAX_THREADS
	.align		4
.L_49:
        /*1114*/ 	.byte	0x04, 0x05
        /*1116*/ 	.short	(.L_51 - .L_50)
.L_50:
        /*1118*/ 	.word	0x00000100
        /*111c*/ 	.word	0x00000001
        /*1120*/ 	.word	0x00000001


	//----- nvinfo : EIATTR_CRS_STACK_SIZE
	.align		4
.L_51:
        /*1124*/ 	.byte	0x04, 0x1e
        /*1126*/ 	.short	(.L_53 - .L_52)
.L_52:
        /*1128*/ 	.word	0x00000000


	//----- nvinfo : EIATTR_CBANK_PARAM_SIZE
	.align		4
.L_53:
        /*112c*/ 	.byte	0x03, 0x19
        /*112e*/ 	.short	0x0800


	//----- nvinfo : EIATTR_PARAM_CBANK
	.align		4
        /*1130*/ 	.byte	0x04, 0x0a
        /*1132*/ 	.short	(.L_55 - .L_54)
	.align		4
.L_54:
        /*1134*/ 	.word	index@(.nv.constant0._ZN7cutlass13device_kernelINS_4gemm6kernel13GemmUniversalIN4cute5tupleIJiiiiEEENS1_10collective13CollectiveMmaINS1_35MainloopSm100TmaUmmaWarpSpecializedILi35ELi2ELi4ENS5_IJNS4_1CILi2EEENSA_ILi4EEENSA_ILi1EEEEEEEENS5_IJNSA_ILi128EEENSA_ILi64EEENSA_ILi32EEEEEENS_6half_tENS5_IJlSD_lEEESK_SL_NS4_8TiledMMAINS4_8MMA_AtomIJNS4_26SM100_MMA_F16BF16_2x1SM_SSISK_SK_fLi128ELi64ELNS4_4UMMA5MajorE0ELSQ_0ELNSP_7ScaleInE0ELSR_0EEEEEENS4_6LayoutINS5_IJSD_SD_SD_EEENS5_IJNSA_ILi0EEESW_SW_EEEEENS5_IJNS4_10UnderscoreESZ_SZ_EEEEENS4_28SM100_TMA_2SM_LOAD_MULTICASTENS4_14ComposedLayoutINS4_7SwizzleILi2ELi4ELi3EEENS4_18smem_ptr_flag_bitsILi16EEENSU_INS5_IJNSA_ILi8EEESI_EEENS5_IJSI_SD_EEEEEEEvNS4_8identityENS4_18SM100_TMA_2SM_LOADES1C_vS1D_EENS_8epilogue10collective18CollectiveEpilogueINS1G_23Sm100TmaWarpSpecializedILi3ELi2ELi16ELb1ELb0EEEJNS5_IJSH_SH_SI_EEENS5_IJNSU_ISH_SD_EENSU_INS5_IJNSA_ILi16EEESB_EEENS5_IJSD_SI_EEEEEEEESK_SL_SK_SL_NS1G_6fusion15FusionCallbacksIS1K_NS1S_17LinearCombinationISK_fSK_fLNS_15FloatRoundStyleE2EEES1L_S1R_JEEENS4_5SM1004TMEM4LOAD26SM100_TMEM_LOAD_32dp32b16xENS4_13SM90_TMA_LOADENS13_INS14_ILi1ELi4ELi3EEES17_NSU_INS5_IJS18_S1N_EEENS5_IJS1N_SD_EEEEEEENS4_39AutoVectorizingCopyWithAssumedAlignmentILi128EEENS4_14SM90_TMA_STOREES27_S29_S29_EEEvvEEEEvNT_6ParamsE)
        /*1138*/ 	.short	0x0380
        /*113a*/ 	.short	0x0800


	//----- nvinfo : EIATTR_SW_WAR
	.align		4
.L_55:
        /*113c*/ 	.byte	0x04, 0x36
        /*113e*/ 	.short	(.L_57 - .L_56)
.L_56:
        /*1140*/ 	.word	0x00000008
.L_57:


//--------------------- .nv.callgraph             --------------------------
	.section	.nv.callgraph,"",@"SHT_CUDA_CALLGRAPH"
	.align	4
	.sectionentsize	8
	.align		4
        /*0000*/ 	.word	0x00000000
	.align		4
        /*0004*/ 	.word	0xffffffff
	.align		4
        /*0008*/ 	.word	index@(_ZN7cutlass13device_kernelINS_4gemm6kernel13GemmUniversalIN4cute5tupleIJiiiiEEENS1_10collective13CollectiveMmaINS1_35MainloopSm100TmaUmmaWarpSpecializedILi35ELi2ELi4ENS5_IJNS4_1CILi2EEENSA_ILi4EEENSA_ILi1EEEEEEEENS5_IJNSA_ILi128EEENSA_ILi64EEENSA_ILi32EEEEEENS_6half_tENS5_IJlSD_lEEESK_SL_NS4_8TiledMMAINS4_8MMA_AtomIJNS4_26SM100_MMA_F16BF16_2x1SM_SSISK_SK_fLi128ELi64ELNS4_4UMMA5MajorE0ELSQ_0ELNSP_7ScaleInE0ELSR_0EEEEEENS4_6LayoutINS5_IJSD_SD_SD_EEENS5_IJNSA_ILi0EEESW_SW_EEEEENS5_IJNS4_10UnderscoreESZ_SZ_EEEEENS4_28SM100_TMA_2SM_LOAD_MULTICASTENS4_14ComposedLayoutINS4_7SwizzleILi2ELi4ELi3EEENS4_18smem_ptr_flag_bitsILi16EEENSU_INS5_IJNSA_ILi8EEESI_EEENS5_IJSI_SD_EEEEEEEvNS4_8identityENS4_18SM100_TMA_2SM_LOADES1C_vS1D_EENS_8epilogue10collective18CollectiveEpilogueINS1G_23Sm100TmaWarpSpecializedILi3ELi2ELi16ELb1ELb0EEEJNS5_IJSH_SH_SI_EEENS5_IJNSU_ISH_SD_EENSU_INS5_IJNSA_ILi16EEESB_EEENS5_IJSD_SI_EEEEEEEESK_SL_SK_SL_NS1G_6fusion15FusionCallbacksIS1K_NS1S_17LinearCombinationISK_fSK_fLNS_15FloatRoundStyleE2EEES1L_S1R_JEEENS4_5SM1004TMEM4LOAD26SM100_TMEM_LOAD_32dp32b16xENS4_13SM90_TMA_LOADENS13_INS14_ILi1ELi4ELi3EEES17_NSU_INS5_IJS18_S1N_EEENS5_IJS1N_SD_EEEEEEENS4_39AutoVectorizingCopyWithAssumedAlignmentILi128EEENS4_14SM90_TMA_STOREES27_S29_S29_EEEvvEEEEvNT_6ParamsE)
	.align		4
        /*000c*/ 	.word	index@(__assertfail)
	.align		4
        /*0010*/ 	.word	0x00000000
	.align		4
        /*0014*/ 	.word	0xfffffffe
	.align		4
        /*0018*/ 	.word	0x00000000
	.align		4
        /*001c*/ 	.word	0xfffffffd
	.align		4
        /*0020*/ 	.word	0x00000000
	.align		4
        /*0024*/ 	.word	0xfffffffc


//--------------------- .nv.constant4             --------------------------
	.section	.nv.constant4,"a",@progbits
	.align	8
	.align		8
.nv.constant4:
        /*0000*/ 	.dword	__assertfail
	.align		8
        /*0008*/ 	.dword	__unnamed_1
	.align		8
        /*0010*/ 	.dword	__unnamed_2
	.align		8
        /*0018*/ 	.dword	_ZN40_INTERNAL_2eeb7048_4_k_cu_a39dc5b1_186594cuda3std3__45__cpo5beginE
	.align		8
        /*0020*/ 	.dword	_ZN40_INTERNAL_2eeb7048_4_k_cu_a39dc5b1_186594cuda3std3__45__cpo3endE
	.align		8
        /*0028*/ 	.dword	_ZN40_INTERNAL_2eeb7048_4_k_cu_a39dc5b1_186594cuda3std3__45__cpo6cbeginE
	.align		8
        /*0030*/ 	.dword	_ZN40_INTERNAL_2eeb7048_4_k_cu_a39dc5b1_186594cuda3std3__45__cpo4cendE
	.align		8
        /*0038*/ 	.dword	_ZN40_INTERNAL_2eeb7048_4_k_cu_a39dc5b1_186594cuda3std3__442_GLOBAL__N__2eeb7048_4_k_cu_a39dc5b1_186596ignoreE
	.align		8
        /*0040*/ 	.dword	_ZN40_INTERNAL_2eeb7048_4_k_cu_a39dc5b1_186594cuda3std3__419piecewise_constructE
	.align		8
        /*0048*/ 	.dword	_ZN40_INTERNAL_2eeb7048_4_k_cu_a39dc5b1_186594cuda3std3__48in_placeE
	.align		8
        /*0050*/ 	.dword	_ZN40_INTERNAL_2eeb7048_4_k_cu_a39dc5b1_186594cuda3std6ranges3__45__cpo4swapE
	.align		8
        /*0058*/ 	.dword	_ZN40_INTERNAL_2eeb7048_4_k_cu_a39dc5b1_186594cuda3std6ranges3__45__cpo9iter_moveE
	.align		8
        /*0060*/ 	.dword	_ZN40_INTERNAL_2eeb7048_4_k_cu_a39dc5b1_186594cute7productE
	.align		8
        /*0068*/ 	.dword	_ZN40_INTERNAL_2eeb7048_4_k_cu_a39dc5b1_186594cute1_E
	.align		8
        /*0070*/ 	.dword	$str$25
	.align		8
        /*0078*/ 	.dword	$str$26
	.align		8
        /*0080*/ 	.dword	$str$27
	.align		8
        /*0088*/ 	.dword	$str$28


//--------------------- .text._ZN7cutlass13device_kernelINS_4gemm6kernel13GemmUniversalIN4cute5tupleIJiiiiEEENS1_10collective13CollectiveMmaINS1_35MainloopSm100TmaUmmaWarpSpecializedILi35ELi2ELi4ENS5_IJNS4_1CILi2EEENSA_ILi4EEENSA_ILi1EEEEEEEENS5_IJNSA_ILi128EEENSA_ILi64EEENSA_ILi32EEEEEENS_6half_tENS5_IJlSD_lEEESK_SL_NS4_8TiledMMAINS4_8MMA_AtomIJNS4_26SM100_MMA_F16BF16_2x1SM_SSISK_SK_fLi128ELi64ELNS4_4UMMA5MajorE0ELSQ_0ELNSP_7ScaleInE0ELSR_0EEEEEENS4_6LayoutINS5_IJSD_SD_SD_EEENS5_IJNSA_ILi0EEESW_SW_EEEEENS5_IJNS4_10UnderscoreESZ_SZ_EEEEENS4_28SM100_TMA_2SM_LOAD_MULTICASTENS4_14ComposedLayoutINS4_7SwizzleILi2ELi4ELi3EEENS4_18smem_ptr_flag_bitsILi16EEENSU_INS5_IJNSA_ILi8EEESI_EEENS5_IJSI_SD_EEEEEEEvNS4_8identityENS4_18SM100_TMA_2SM_LOADES1C_vS1D_EENS_8epilogue10collective18CollectiveEpilogueINS1G_23Sm100TmaWarpSpecializedILi3ELi2ELi16ELb1ELb0EEEJNS5_IJSH_SH_SI_EEENS5_IJNSU_ISH_SD_EENSU_INS5_IJNSA_ILi16EEESB_EEENS5_IJSD_SI_EEEEEEEESK_SL_SK_SL_NS1G_6fusion15FusionCallbacksIS1K_NS1S_17LinearCombinationISK_fSK_fLNS_15FloatRoundStyleE2EEES1L_S1R_JEEENS4_5SM1004TMEM4LOAD26SM100_TMEM_LOAD_32dp32b16xENS4_13SM90_TMA_LOADENS13_INS14_ILi1ELi4ELi3EEES17_NSU_INS5_IJS18_S1N_EEENS5_IJS1N_SD_EEEEEEENS4_39AutoVectorizingCopyWithAssumedAlignmentILi128EEENS4_14SM90_TMA_STOREES27_S29_S29_EEEvvEEEEvNT_6ParamsE --------------------------
	.section	.text._ZN7cutlass13device_kernelINS_4gemm6kernel13GemmUniversalIN4cute5tupleIJiiiiEEENS1_10collective13CollectiveMmaINS1_35MainloopSm100TmaUmmaWarpSpecializedILi35ELi2ELi4ENS5_IJNS4_1CILi2EEENSA_ILi4EEENSA_ILi1EEEEEEEENS5_IJNSA_ILi128EEENSA_ILi64EEENSA_ILi32EEEEEENS_6half_tENS5_IJlSD_lEEESK_SL_NS4_8TiledMMAINS4_8MMA_AtomIJNS4_26SM100_MMA_F16BF16_2x1SM_SSISK_SK_fLi128ELi64ELNS4_4UMMA5MajorE0ELSQ_0ELNSP_7ScaleInE0ELSR_0EEEEEENS4_6LayoutINS5_IJSD_SD_SD_EEENS5_IJNSA_ILi0EEESW_SW_EEEEENS5_IJNS4_10UnderscoreESZ_SZ_EEEEENS4_28SM100_TMA_2SM_LOAD_MULTICASTENS4_14ComposedLayoutINS4_7SwizzleILi2ELi4ELi3EEENS4_18smem_ptr_flag_bitsILi16EEENSU_INS5_IJNSA_ILi8EEESI_EEENS5_IJSI_SD_EEEEEEEvNS4_8identityENS4_18SM100_TMA_2SM_LOADES1C_vS1D_EENS_8epilogue10collective18CollectiveEpilogueINS1G_23Sm100TmaWarpSpecializedILi3ELi2ELi16ELb1ELb0EEEJNS5_IJSH_SH_SI_EEENS5_IJNSU_ISH_SD_EENSU_INS5_IJNSA_ILi16EEESB_EEENS5_IJSD_SI_EEEEEEEESK_SL_SK_SL_NS1G_6fusion15FusionCallbacksIS1K_NS1S_17LinearCombinationISK_fSK_fLNS_15FloatRoundStyleE2EEES1L_S1R_JEEENS4_5SM1004TMEM4LOAD26SM100_TMEM_LOAD_32dp32b16xENS4_13SM90_TMA_LOADENS13_INS14_ILi1ELi4ELi3EEES17_NSU_INS5_IJS18_S1N_EEENS5_IJS1N_SD_EEEEEEENS4_39AutoVectorizingCopyWithAssumedAlignmentILi128EEENS4_14SM90_TMA_STOREES27_S29_S29_EEEvvEEEEvNT_6ParamsE,"ax",@progbits
	.align	128
.text._ZN7cutlass13device_kernelINS_4gemm6kernel13GemmUniversalIN4cute5tupleIJiiiiEEENS1_10collective13CollectiveMmaINS1_35MainloopSm100TmaUmmaWarpSpecializedILi35ELi2ELi4ENS5_IJNS4_1CILi2EEENSA_ILi4EEENSA_ILi1EEEEEEEENS5_IJNSA_ILi128EEENSA_ILi64EEENSA_ILi32EEEEEENS_6half_tENS5_IJlSD_lEEESK_SL_NS4_8TiledMMAINS4_8MMA_AtomIJNS4_26SM100_MMA_F16BF16_2x1SM_SSISK_SK_fLi128ELi64ELNS4_4UMMA5MajorE0ELSQ_0ELNSP_7ScaleInE0ELSR_0EEEEEENS4_6LayoutINS5_IJSD_SD_SD_EEENS5_IJNSA_ILi0EEESW_SW_EEEEENS5_IJNS4_10UnderscoreESZ_SZ_EEEEENS4_28SM100_TMA_2SM_LOAD_MULTICASTENS4_14ComposedLayoutINS4_7SwizzleILi2ELi4ELi3EEENS4_18smem_ptr_flag_bitsILi16EEENSU_INS5_IJNSA_ILi8EEESI_EEENS5_IJSI_SD_EEEEEEEvNS4_8identityENS4_18SM100_TMA_2SM_LOADES1C_vS1D_EENS_8epilogue10collective18CollectiveEpilogueINS1G_23Sm100TmaWarpSpecializedILi3ELi2ELi16ELb1ELb0EEEJNS5_IJSH_SH_SI_EEENS5_IJNSU_ISH_SD_EENSU_INS5_IJNSA_ILi16EEESB_EEENS5_IJSD_SI_EEEEEEEESK_SL_SK_SL_NS1G_6fusion15FusionCallbacksIS1K_NS1S_17LinearCombinationISK_fSK_fLNS_15FloatRoundStyleE2EEES1L_S1R_JEEENS4_5SM1004TMEM4LOAD26SM100_TMEM_LOAD_32dp32b16xENS4_13SM90_TMA_LOADENS13_INS14_ILi1ELi4ELi3EEES17_NSU_INS5_IJS18_S1N_EEENS5_IJS1N_SD_EEEEEEENS4_39AutoVectorizingCopyWithAssumedAlignmentILi128EEENS4_14SM90_TMA_STOREES27_S29_S29_EEEvvEEEEvNT_6ParamsE:
        .type           _ZN7cutlass13device_kernelINS_4gemm6kernel13GemmUniversalIN4cute5tupleIJiiiiEEENS1_10collective13CollectiveMmaINS1_35MainloopSm100TmaUmmaWarpSpecializedILi35ELi2ELi4ENS5_IJNS4_1CILi2EEENSA_ILi4EEENSA_ILi1EEEEEEEENS5_IJNSA_ILi128EEENSA_ILi64EEENSA_ILi32EEEEEENS_6half_tENS5_IJlSD_lEEESK_SL_NS4_8TiledMMAINS4_8MMA_AtomIJNS4_26SM100_MMA_F16BF16_2x1SM_SSISK_SK_fLi128ELi64ELNS4_4UMMA5MajorE0ELSQ_0ELNSP_7ScaleInE0ELSR_0EEEEEENS4_6LayoutINS5_IJSD_SD_SD_EEENS5_IJNSA_ILi0EEESW_SW_EEEEENS5_IJNS4_10UnderscoreESZ_SZ_EEEEENS4_28SM100_TMA_2SM_LOAD_MULTICASTENS4_14ComposedLayoutINS4_7SwizzleILi2ELi4ELi3EEENS4_18smem_ptr_flag_bitsILi16EEENSU_INS5_IJNSA_ILi8EEESI_EEENS5_IJSI_SD_EEEEEEEvNS4_8identityENS4_18SM100_TMA_2SM_LOADES1C_vS1D_EENS_8epilogue10collective18CollectiveEpilogueINS1G_23Sm100TmaWarpSpecializedILi3ELi2ELi16ELb1ELb0EEEJNS5_IJSH_SH_SI_EEENS5_IJNSU_ISH_SD_EENSU_INS5_IJNSA_ILi16EEESB_EEENS5_IJSD_SI_EEEEEEEESK_SL_SK_SL_NS1G_6fusion15FusionCallbacksIS1K_NS1S_17LinearCombinationISK_fSK_fLNS_15FloatRoundStyleE2EEES1L_S1R_JEEENS4_5SM1004TMEM4LOAD26SM100_TMEM_LOAD_32dp32b16xENS4_13SM90_TMA_LOADENS13_INS14_ILi1ELi4ELi3EEES17_NSU_INS5_IJS18_S1N_EEENS5_IJS1N_SD_EEEEEEENS4_39AutoVectorizingCopyWithAssumedAlignmentILi128EEENS4_14SM90_TMA_STOREES27_S29_S29_EEEvvEEEEvNT_6ParamsE,@function
        .size           _ZN7cutlass13device_kernelINS_4gemm6kernel13GemmUniversalIN4cute5tupleIJiiiiEEENS1_10collective13CollectiveMmaINS1_35MainloopSm100TmaUmmaWarpSpecializedILi35ELi2ELi4ENS5_IJNS4_1CILi2EEENSA_ILi4EEENSA_ILi1EEEEEEEENS5_IJNSA_ILi128EEENSA_ILi64EEENSA_ILi32EEEEEENS_6half_tENS5_IJlSD_lEEESK_SL_NS4_8TiledMMAINS4_8MMA_AtomIJNS4_26SM100_MMA_F16BF16_2x1SM_SSISK_SK_fLi128ELi64ELNS4_4UMMA5MajorE0ELSQ_0ELNSP_7ScaleInE0ELSR_0EEEEEENS4_6LayoutINS5_IJSD_SD_SD_EEENS5_IJNSA_ILi0EEESW_SW_EEEEENS5_IJNS4_10UnderscoreESZ_SZ_EEEEENS4_28SM100_TMA_2SM_LOAD_MULTICASTENS4_14ComposedLayoutINS4_7SwizzleILi2ELi4ELi3EEENS4_18smem_ptr_flag_bitsILi16EEENSU_INS5_IJNSA_ILi8EEESI_EEENS5_IJSI_SD_EEEEEEEvNS4_8identityENS4_18SM100_TMA_2SM_LOADES1C_vS1D_EENS_8epilogue10collective18CollectiveEpilogueINS1G_23Sm100TmaWarpSpecializedILi3ELi2ELi16ELb1ELb0EEEJNS5_IJSH_SH_SI_EEENS5_IJNSU_ISH_SD_EENSU_INS5_IJNSA_ILi16EEESB_EEENS5_IJSD_SI_EEEEEEEESK_SL_SK_SL_NS1G_6fusion15FusionCallbacksIS1K_NS1S_17LinearCombinationISK_fSK_fLNS_15FloatRoundStyleE2EEES1L_S1R_JEEENS4_5SM1004TMEM4LOAD26SM100_TMEM_LOAD_32dp32b16xENS4_13SM90_TMA_LOADENS13_INS14_ILi1ELi4ELi3EEES17_NSU_INS5_IJS18_S1N_EEENS5_IJS1N_SD_EEEEEEENS4_39AutoVectorizingCopyWithAssumedAlignmentILi128EEENS4_14SM90_TMA_STOREES27_S29_S29_EEEvvEEEEvNT_6ParamsE,(.L_x_269 - _ZN7cutlass13device_kernelINS_4gemm6kernel13GemmUniversalIN4cute5tupleIJiiiiEEENS1_10collective13CollectiveMmaINS1_35MainloopSm100TmaUmmaWarpSpecializedILi35ELi2ELi4ENS5_IJNS4_1CILi2EEENSA_ILi4EEENSA_ILi1EEEEEEEENS5_IJNSA_ILi128EEENSA_ILi64EEENSA_ILi32EEEEEENS_6half_tENS5_IJlSD_lEEESK_SL_NS4_8TiledMMAINS4_8MMA_AtomIJNS4_26SM100_MMA_F16BF16_2x1SM_SSISK_SK_fLi128ELi64ELNS4_4UMMA5MajorE0ELSQ_0ELNSP_7ScaleInE0ELSR_0EEEEEENS4_6LayoutINS5_IJSD_SD_SD_EEENS5_IJNSA_ILi0EEESW_SW_EEEEENS5_IJNS4_10UnderscoreESZ_SZ_EEEEENS4_28SM100_TMA_2SM_LOAD_MULTICASTENS4_14ComposedLayoutINS4_7SwizzleILi2ELi4ELi3EEENS4_18smem_ptr_flag_bitsILi16EEENSU_INS5_IJNSA_ILi8EEESI_EEENS5_IJSI_SD_EEEEEEEvNS4_8identityENS4_18SM100_TMA_2SM_LOADES1C_vS1D_EENS_8epilogue10collective18CollectiveEpilogueINS1G_23Sm100TmaWarpSpecializedILi3ELi2ELi16ELb1ELb0EEEJNS5_IJSH_SH_SI_EEENS5_IJNSU_ISH_SD_EENSU_INS5_IJNSA_ILi16EEESB_EEENS5_IJSD_SI_EEEEEEEESK_SL_SK_SL_NS1G_6fusion15FusionCallbacksIS1K_NS1S_17LinearCombinationISK_fSK_fLNS_15FloatRoundStyleE2EEES1L_S1R_JEEENS4_5SM1004TMEM4LOAD26SM100_TMEM_LOAD_32dp32b16xENS4_13SM90_TMA_LOADENS13_INS14_ILi1ELi4ELi3EEES17_NSU_INS5_IJS18_S1N_EEENS5_IJS1N_SD_EEEEEEENS4_39AutoVectorizingCopyWithAssumedAlignmentILi128EEENS4_14SM90_TMA_STOREES27_S29_S29_EEEvvEEEEvNT_6ParamsE)
        .other          _ZN7cutlass13device_kernelINS_4gemm6kernel13GemmUniversalIN4cute5tupleIJiiiiEEENS1_10collective13CollectiveMmaINS1_35MainloopSm100TmaUmmaWarpSpecializedILi35ELi2ELi4ENS5_IJNS4_1CILi2EEENSA_ILi4EEENSA_ILi1EEEEEEEENS5_IJNSA_ILi128EEENSA_ILi64EEENSA_ILi32EEEEEENS_6half_tENS5_IJlSD_lEEESK_SL_NS4_8TiledMMAINS4_8MMA_AtomIJNS4_26SM100_MMA_F16BF16_2x1SM_SSISK_SK_fLi128ELi64ELNS4_4UMMA5MajorE0ELSQ_0ELNSP_7ScaleInE0ELSR_0EEEEEENS4_6LayoutINS5_IJSD_SD_SD_EEENS5_IJNSA_ILi0EEESW_SW_EEEEENS5_IJNS4_10UnderscoreESZ_SZ_EEEEENS4_28SM100_TMA_2SM_LOAD_MULTICASTENS4_14ComposedLayoutINS4_7SwizzleILi2ELi4ELi3EEENS4_18smem_ptr_flag_bitsILi16EEENSU_INS5_IJNSA_ILi8EEESI_EEENS5_IJSI_SD_EEEEEEEvNS4_8identityENS4_18SM100_TMA_2SM_LOADES1C_vS1D_EENS_8epilogue10collective18CollectiveEpilogueINS1G_23Sm100TmaWarpSpecializedILi3ELi2ELi16ELb1ELb0EEEJNS5_IJSH_SH_SI_EEENS5_IJNSU_ISH_SD_EENSU_INS5_IJNSA_ILi16EEESB_EEENS5_IJSD_SI_EEEEEEEESK_SL_SK_SL_NS1G_6fusion15FusionCallbacksIS1K_NS1S_17LinearCombinationISK_fSK_fLNS_15FloatRoundStyleE2EEES1L_S1R_JEEENS4_5SM1004TMEM4LOAD26SM100_TMEM_LOAD_32dp32b16xENS4_13SM90_TMA_LOADENS13_INS14_ILi1ELi4ELi3EEES17_NSU_INS5_IJS18_S1N_EEENS5_IJS1N_SD_EEEEEEENS4_39AutoVectorizingCopyWithAssumedAlignmentILi128EEENS4_14SM90_TMA_STOREES27_S29_S29_EEEvvEEEEvNT_6ParamsE,@"STO_CUDA_ENTRY STV_DEFAULT"
_ZN7cutlass13device_kernelINS_4gemm6kernel13GemmUniversalIN4cute5tupleIJiiiiEEENS1_10collective13CollectiveMmaINS1_35MainloopSm100TmaUmmaWarpSpecializedILi35ELi2ELi4ENS5_IJNS4_1CILi2EEENSA_ILi4EEENSA_ILi1EEEEEEEENS5_IJNSA_ILi128EEENSA_ILi64EEENSA_ILi32EEEEEENS_6half_tENS5_IJlSD_lEEESK_SL_NS4_8TiledMMAINS4_8MMA_AtomIJNS4_26SM100_MMA_F16BF16_2x1SM_SSISK_SK_fLi128ELi64ELNS4_4UMMA5MajorE0ELSQ_0ELNSP_7ScaleInE0ELSR_0EEEEEENS4_6LayoutINS5_IJSD_SD_SD_EEENS5_IJNSA_ILi0EEESW_SW_EEEEENS5_IJNS4_10UnderscoreESZ_SZ_EEEEENS4_28SM100_TMA_2SM_LOAD_MULTICASTENS4_14ComposedLayoutINS4_7SwizzleILi2ELi4ELi3EEENS4_18smem_ptr_flag_bitsILi16EEENSU_INS5_IJNSA_ILi8EEESI_EEENS5_IJSI_SD_EEEEEEEvNS4_8identityENS4_18SM100_TMA_2SM_LOADES1C_vS1D_EENS_8epilogue10collective18CollectiveEpilogueINS1G_23Sm100TmaWarpSpecializedILi3ELi2ELi16ELb1ELb0EEEJNS5_IJSH_SH_SI_EEENS5_IJNSU_ISH_SD_EENSU_INS5_IJNSA_ILi16EEESB_EEENS5_IJSD_SI_EEEEEEEESK_SL_SK_SL_NS1G_6fusion15FusionCallbacksIS1K_NS1S_17LinearCombinationISK_fSK_fLNS_15FloatRoundStyleE2EEES1L_S1R_JEEENS4_5SM1004TMEM4LOAD26SM100_TMEM_LOAD_32dp32b16xENS4_13SM90_TMA_LOADENS13_INS14_ILi1ELi4ELi3EEES17_NSU_INS5_IJS18_S1N_EEENS5_IJS1N_SD_EEEEEEENS4_39AutoVectorizingCopyWithAssumedAlignmentILi128EEENS4_14SM90_TMA_STOREES27_S29_S29_EEEvvEEEEvNT_6ParamsE:
[----:B------:R-:W1:Y:S01]  /*0000*/  LDC R1, c[0x0][0x37c] ;  /* 0x0000df00ff017b82 */ /* 0x000e620000000800 */
[----:B------:R-:W2:Y:S01]  /*0010*/  S2R R59, SR_TID.X ;  /* 0x00000000003b7919 */ /* 0x000ea20000002100 */
[----:B------:R-:W3:Y:S06]  /*0020*/  LDCU.64 UR8, c[0x0][0x890] ;  /* 0x00011200ff0877ac */ /* 0x000eec0008000a00 */
[----:B------:R-:W4:Y:S01]  /*0030*/  S2UR UR4, SR_CgaCtaId ;  /* 0x00000000000479c3 */ /* 0x000f220000008800 */
[----:B------:R-:W-:Y:S02]  /*0040*/  PRMT R50, RZ, 0x7610, R50 ;  /* 0x00007610ff327816 */ /* 0x000fe40000000032 */
[----:B------:R-:W-:-:S02]  /*0050*/  ELECT P0, URZ, PT ;  /* 0x0000000000ff782f */ /* 0x000fc40003800000 */
[----:B---3--:R-:W-:-:S04]  /*0060*/  ISETP.NE.U32.AND P1, PT, RZ, UR8, PT ;  /* 0x00000008ff007c0c */ /* 0x008fc8000bf25070 */
[----:B------:R-:W-:Y:S01]  /*0070*/  ISETP.NE.AND.EX P2, PT, RZ, UR9, PT, P1 ;  /* 0x00000009ff007c0c */ /* 0x000fe2000bf45310 */
[----:B----4-:R-:W-:Y:S02]  /*0080*/  ULOP3.LUT UR33, UR4, 0x1, URZ, 0xc0, !UPT ;  /* 0x0000000104217892 */ /* 0x010fe4000f8ec0ff */
[----:B------:R-:W-:Y:S01]  /*0090*/  ULOP3.LUT UR34, UR4, 0x1, URZ, 0x3c, !UPT ;  /* 0x0000000104227892 */ /* 0x000fe2000f8e3cff */
[----:B--2---:R-:W-:-:S05]  /*00a0*/  SHF.R.U32.HI R51, RZ, 0x5, R59 ;  /* 0x00000005ff337819 */ /* 0x004fca000001163b */
[----:B------:R-:W2:Y:S02]  /*00b0*/  SHFL.IDX PT, R0, R51, RZ, 0x1f ;  /* 0x00001fff33007589 */ /* 0x000ea400000e0000 */
[----:B--2---:R-:W-:Y:S02]  /*00c0*/  R2UR UR22, R0 ;  /* 0x00000000001672ca */ /* 0x004fe400000e0000 */
[----:B-1----:R-:W-:-:S13]  /*00d0*/  @P2 BRA `(.L_x_0) ;  /* 0x0000000000302947 */ /* 0x002fda0003800000 */
[----:B------:R-:W1:Y:S02]  /*00e0*/  LDCU.64 UR4, c[0x0][0x888] ;  /* 0x00011100ff0477ac */ /* 0x000e640008000a00 */
[----:B-1----:R-:W-:-:S04]  /*00f0*/  UISETP.NE.U32.AND UP0, UPT, UR4, URZ, UPT ;  /* 0x000000ff0400728c */ /* 0x002fc8000bf05070 */
[----:B------:R-:W-:-:S09]  /*0100*/  UISETP.NE.AND.EX UP0, UPT, UR5, URZ, UPT, UP0 ;  /* 0x000000ff0500728c */ /* 0x000fd2000bf05300 */
[----:B------:R-:W-:Y:S05]  /*0110*/  BRA.U !UP0, `(.L_x_1) ;  /* 0x0000000108147547 */ /* 0x000fea000b800000 */
[----:B------:R-:W1:Y:S01]  /*0120*/  LDC.64 R26, c[0x0][0x888] ;  /* 0x00022200ff1a7b82 */ /* 0x000e620000000a00 */
[----:B------:R-:W1:Y:S02]  /*0130*/  LDCU.64 UR4, c[0x0][0x358] ;  /* 0x00006b00ff0477ac */ /* 0x000e640008000a00 */
[----:B-1----:R1:W5:Y:S01]  /*0140*/  LDG.E R26, desc[UR4][R26.64] ;  /* 0x000000041a1a7981 */ /* 0x002362000c1e1900 */
[----:B------:R-:W-:Y:S01]  /*0150*/  HFMA2 R50, -RZ, RZ, 0, 5.9604644775390625e-08 ;  /* 0x00000001ff327431 */ /* 0x000fe200000001ff */
[----:B------:R-:W-:Y:S05]  /*0160*/  BRA `(.L_x_0) ;  /* 0x00000000000c7947 */ /* 0x000fea0003800000 */
.L_x_1:
[----:B------:R-:W1:Y:S01]  /*0170*/  LDCU UR4, c[0x0][0x880] ;  /* 0x00011000ff0477ac */ /* 0x000e620008000800 */
[----:B------:R-:W-:Y:S01]  /*0180*/  HFMA2 R50, -RZ, RZ, 0, 5.9604644775390625e-08 ;  /* 0x00000001ff327431 */ /* 0x000fe200000001ff */
[----:B-1----:R-:W-:-:S07]  /*0190*/  MOV R26, UR4 ;  /* 0x00000004001a7c02 */ /* 0x002fce0008000f00 */
.L_x_0:
[----:B------:R-:W2:Y:S02]  /*01a0*/  LDCU.64 UR4, c[0x0][0x8b0] ;  /* 0x00011600ff0477ac */ /* 0x000ea40008000a00 */
[----:B--2---:R-:W-:-:S04]  /*01b0*/  UISETP.NE.U32.AND UP0, UPT, UR4, URZ, UPT ;  /* 0x000000ff0400728c */ /* 0x004fc8000bf05070 */
[----:B------:R-:W-:-:S09]  /*01c0*/  UISETP.NE.AND.EX UP0, UPT, UR5, URZ, UPT, UP0 ;  /* 0x000000ff0500728c */ /* 0x000fd2000bf05300 */
[----:B------:R-:W-:Y:S05]  /*01d0*/  BRA.U UP0, `(.L_x_2) ;  /* 0x0000000100287547 */ /* 0x000fea000b800000 */
[----:B------:R-:W2:Y:S02]  /*01e0*/  LDCU.64 UR4, c[0x0][0x8a8] ;  /* 0x00011500ff0477ac */ /* 0x000ea40008000a00 */
[----:B--2---:R-:W-:-:S04]  /*01f0*/  UISETP.NE.U32.AND UP0, UPT, UR4, URZ, UPT ;  /* 0x000000ff0400728c */ /* 0x004fc8000bf05070 */
[----:B------:R-:W-:-:S09]  /*0200*/  UISETP.NE.AND.EX UP0, UPT, UR5, URZ, UPT, UP0 ;  /* 0x000000ff0500728c */ /* 0x000fd2000bf05300 */
[----:B------:R-:W-:Y:S05]  /*0210*/  BRA.U !UP0, `(.L_x_3) ;  /* 0x0000000108107547 */ /* 0x000fea000b800000 */
[----:B------:R-:W2:Y:S01]  /*0220*/  LDC.64 R24, c[0x0][0x8a8] ;  /* 0x00022a00ff187b82 */ /* 0x000ea20000000a00 */
[----:B------:R-:W2:Y:S02]  /*0230*/  LDCU.64 UR4, c[0x0][0x358] ;  /* 0x00006b00ff0477ac */ /* 0x000ea40008000a00 */
[----:B--2---:R2:W5:Y:S01]  /*0240*/  LDG.E R24, desc[UR4][R24.64] ;  /* 0x0000000418187981 */ /* 0x004562000c1e1900 */
[----:B------:R-:W-:Y:S05]  /*0250*/  BRA `(.L_x_2) ;  /* 0x0000000000087947 */ /* 0x000fea0003800000 */
.L_x_3:
[----:B------:R-:W2:Y:S02]  /*0260*/  LDCU UR4, c[0x0][0x8a0] ;  /* 0x00011400ff0477ac */ /* 0x000ea40008000800 */
[----:B--2---:R-:W-:Y:S02]  /*0270*/  MOV R24, UR4 ;  /* 0x0000000400187c02 */ /* 0x004fe40008000f00 */
.L_x_2:
[----:B------:R-:W-:Y:S01]  /*0280*/  IMAD.U32 R0, RZ, RZ, UR22 ;  /* 0x00000016ff007e24 */ /* 0x000fe2000f8e00ff */
[----:B------:R-:W-:Y:S04]  /*0290*/  BSSY.RECONVERGENT B0, `(.L_x_4) ;  /* 0x000000c000007945 */ /* 0x000fe80003800200 */
[C---:B------:R-:W-:Y:S02]  /*02a0*/  ISETP.NE.OR P3, PT, R0.reuse, 0x1, !P0 ;  /* 0x000000010000780c */ /* 0x040fe40004765670 */
[----:B------:R-:W-:-:S11]  /*02b0*/  ISETP.NE.OR P2, PT, R0, 0x3, !P0 ;  /* 0x000000030000780c */ /* 0x000fd60004745670 */
[----:B------:R-:W-:Y:S05]  /*02c0*/  @P3 BRA `(.L_x_5) ;  /* 0x0000000000203947 */ /* 0x000fea0003800000 */
[----:B------:R-:W3:Y:S02]  /*02d0*/  LDCU.64 UR4, c[0x0][0x348] ;  /* 0x00006900ff0477ac */ /* 0x000ee40008000a00 */
[----:B---3--:R-:W-:Y:S02]  /*02e0*/  UIADD3 UR6, UP1, UPT, UR4, 0x80, URZ ;  /* 0x0000008004067890 */ /* 0x008fe4000ff3e0ff */
[----:B------:R-:W-:Y:S02]  /*02f0*/  UIADD3 UR4, UP0, UPT, UR4, 0x180, URZ ;  /* 0x0000018004047890 */ /* 0x000fe4000ff1e0ff */
[----:B------:R-:W-:Y:S02]  /*0300*/  UIADD3.X UR7, UPT, UPT, URZ, UR5, URZ, UP1, !UPT ;  /* 0x00000005ff077290 */ /* 0x000fe40008ffe4ff */
[----:B------:R-:W-:-:S07]  /*0310*/  UIADD3.X UR5, UPT, UPT, URZ, UR5, URZ, UP0, !UPT ;  /* 0x00000005ff057290 */ /* 0x000fce00087fe4ff */
[----:B------:R3:W-:Y:S02]  /*0320*/  UTMACCTL.PF [UR6] ;  /* 0x00000000060079b9 */ /* 0x0007e40008040000 */
[----:B------:R3:W-:Y:S02]  /*0330*/  UTMACCTL.PF [UR4] ;  /* 0x00000000040079b9 */ /* 0x0007e40008040000 */
[----:B---3--:R-:W-:Y:S01]  /*0340*/  NOP ;  /* 0x0000000000007918 */ /* 0x008fe20000000000 */
.L_x_5:
[----:B------:R-:W-:Y:S05]  /*0350*/  BSYNC.RECONVERGENT B0 ;  /* 0x0000000000007941 */ /* 0x000fea0003800200 */
.L_x_4:
[----:B------:R-:W-:Y:S04]  /*0360*/  BSSY.RECONVERGENT B0, `(.L_x_6) ;  /* 0x000000a000007945 */ /* 0x000fe80003800200 */
        /* <DEDUP_REMOVED lines=9> */
.L_x_7:
[----:B------:R-:W-:Y:S05]  /*0400*/  BSYNC.RECONVERGENT B0 ;  /* 0x0000000000007941 */ /* 0x000fea0003800200 */
.L_x_6:
[----:B------:R-:W3:Y:S01]  /*0410*/  LDCU.64 UR4, c[0x0][0x888] ;  /* 0x00011100ff0477ac */ /* 0x000ee20008000a00 */
[----:B------:R-:W-:Y:S01]  /*0420*/  ISETP.NE.AND.EX P1, PT, RZ, UR9, PT, P1 ;  /* 0x00000009ff007c0c */ /* 0x000fe2000bf25310 */
[----:B------:R-:W-:Y:S01]  /*0430*/  UPLOP3.LUT UP4, UPT, UPT, UPT, UPT, 0x80, 0x8 ;  /* 0x000000000008789c */ /* 0x000fe20003f8f070 */
[----:B---3--:R-:W-:-:S04]  /*0440*/  ISETP.NE.U32.AND P2, PT, RZ, UR4, PT ;  /* 0x00000004ff007c0c */ /* 0x008fc8000bf45070 */
[----:B------:R-:W-:-:S13]  /*0450*/  ISETP.NE.AND.EX P2, PT, RZ, UR5, PT, P2 ;  /* 0x00000005ff007c0c */ /* 0x000fda000bf45320 */
[----:B------:R-:W-:Y:S05]  /*0460*/  @P2 BRA P1, `(.L_x_8) ;  /* 0x0000000000282947 */ /* 0x000fea0000800000 */
[----:B------:R-:W-:Y:S01]  /*0470*/  UISETP.NE.U32.AND UP0, UPT, UR8, URZ, UPT ;  /* 0x000000ff0800728c */ /* 0x000fe2000bf05070 */
[----:B-----5:R-:W-:Y:S01]  /*0480*/  FSETP.NEU.AND P1, PT, R26, RZ, PT ;  /* 0x000000ff1a00720b */ /* 0x020fe20003f2d000 */
[----:B------:R-:W-:Y:S02]  /*0490*/  UISETP.NE.U32.AND UP2, UPT, UR4, URZ, UPT ;  /* 0x000000ff0400728c */ /* 0x000fe4000bf45070 */
[----:B------:R-:W-:Y:S02]  /*04a0*/  UISETP.NE.AND.EX UP1, UPT, UR9, URZ, UPT, UP0 ;  /* 0x000000ff0900728c */ /* 0x000fe4000bf25300 */
[----:B------:R-:W-:-:S04]  /*04b0*/  UISETP.NE.AND.EX UP0, UPT, UR5, URZ, UPT, UP2 ;  /* 0x000000ff0500728c */ /* 0x000fc8000bf05320 */
[----:B------:R-:W-:-:S04]  /*04c0*/  USEL UR4, URZ, 0xffffffff, UP0 ;  /* 0xffffffffff047887 */ /* 0x000fc80008000000 */
[----:B------:R-:W-:Y:S01]  /*04d0*/  VOTEU.ANY UP0, P1 ;  /* 0x0000000000ff7886 */ /* 0x000fe20000800100 */
[----:B------:R-:W-:-:S04]  /*04e0*/  @!UP1 USEL UR4, URZ, 0xffffffff, UP0 ;  /* 0xffffffffff049887 */ /* 0x000fc80008000000 */
[----:B------:R-:W-:-:S04]  /*04f0*/  ULOP3.LUT UR4, UR4, 0x1, URZ, 0xc0, !UPT ;  /* 0x0000000104047892 */ /* 0x000fc8000f8ec0ff */
[----:B------:R-:W-:-:S11]  /*0500*/  UISETP.NE.U32.AND UP4, UPT, UR4, 0x1, UPT ;  /* 0x000000010400788c */ /* 0x000fd6000bf85070 */
.L_x_8:
[----:B------:R-:W3:Y:S01]  /*0510*/  SHFL.IDX PT, R0, R51, RZ, 0x1f ;  /* 0x00001fff33007589 */ /* 0x000ee200000e0000 */
[----:B------:R-:W-:-:S04]  /*0520*/  UISETP.NE.AND UP0, UPT, UR22, 0x2, UPT ;  /* 0x000000021600788c */ /* 0x000fc8000bf05270 */
[----:B------:R-:W-:Y:S02]  /*0530*/  UISETP.EQ.AND UP1, UPT, UR33, URZ, !UP0 ;  /* 0x000000ff2100728c */ /* 0x000fe4000c722270 */
[----:B------:R-:W-:-:S04]  /*0540*/  USEL UR43, URZ, 0x1, UP0 ;  /* 0x00000001ff2b7887 */ /* 0x000fc80008000000 */
[----:B------:R-:W-:Y:S02]  /*0550*/  PLOP3.LUT P3, PT, P0, PT, UP1, 0x80, 0x8 ;  /* 0x000000000008781c */ /* 0x000fe4000076f018 */
[----:B---3--:R-:W-:-:S13]  /*0560*/  ISETP.NE.AND P1, PT, R0, RZ, PT ;  /* 0x000000ff0000720c */ /* 0x008fda0003f25270 */
[----:B------:R-:W-:Y:S05]  /*0570*/  @P1 BRA `(.L_x_9) ;  /* 0x00000004005c1947 */ /* 0x000fea0003800000 */
[----:B------:R-:W-:Y:S01]  /*0580*/  ELECT P1, URZ, PT ;  /* 0x0000000000ff782f */ /* 0x000fe20003820000 */
[----:B------:R-:W-:-:S12]  /*0590*/  BSSY.RECONVERGENT B0, `(.L_x_9) ;  /* 0x0000055000007945 */ /* 0x000fd80003800200 */
[----:B------:R-:W-:Y:S05]  /*05a0*/  @!P1 BRA `(.L_x_10) ;  /* 0x00000004004c9947 */ /* 0x000fea0003800000 */
[----:B------:R-:W3:Y:S01]  /*05b0*/  S2UR UR5, SR_CgaCtaId ;  /* 0x00000000000579c3 */ /* 0x000ee20000008800 */
[----:B------:R-:W-:Y:S01]  /*05c0*/  UMOV UR4, 0x400 ;  /* 0x0000040000047882 */ /* 0x000fe20000000000 */
[----:B------:R-:W-:Y:S01]  /*05d0*/  UMOV UR8, 0x1 ;  /* 0x0000000100087882 */ /* 0x000fe20000000000 */
[----:B------:R-:W-:Y:S01]  /*05e0*/  UMOV UR6, 0x4 ;  /* 0x0000000400067882 */ /* 0x000fe20000000000 */
[----:B------:R-:W-:-:S04]  /*05f0*/  UIADD3 UR8, UPT, UPT, -UR8, 0x100000, URZ ;  /* 0x0010000008087890 */ /* 0x000fc8000fffe1ff */
[----:B------:R-:W-:Y:S02]  /*0600*/  USHF.L.U32 UR9, UR8, 0xb, URZ ;  /* 0x0000000b08097899 */ /* 0x000fe400080006ff */
[----:B------:R-:W-:Y:S02]  /*0610*/  USHF.L.U32 UR8, UR8, 0x1, URZ ;  /* 0x0000000108087899 */ /* 0x000fe400080006ff */
[----:B------:R-:W-:-:S04]  /*0620*/  UIADD3 UR6, UPT, UPT, -UR6, 0x100000, URZ ;  /* 0x0010000006067890 */ /* 0x000fc8000fffe1ff */
[----:B------:R-:W-:Y:S02]  /*0630*/  USHF.L.U32 UR7, UR6, 0xb, URZ ;  /* 0x0000000b06077899 */ /* 0x000fe400080006ff */
[----:B------:R-:W-:Y:S02]  /*0640*/  USHF.L.U32 UR6, UR6, 0x1, URZ ;  /* 0x0000000106067899 */ /* 0x000fe400080006ff */
[----:B---3--:R-:W-:Y:S01]  /*0650*/  ULEA UR4, UR5, UR4, 0x18 ;  /* 0x0000000405047291 */ /* 0x008fe2000f8ec0ff */
[----:B------:R-:W3:Y:S11]  /*0660*/  FENCE.VIEW.ASYNC.S ;  /* 0x00000000000073c6 */ /* 0x000ef60000000000 */
[----:B---3--:R3:W4:Y:S01]  /*0670*/  SYNCS.EXCH.64 URZ, [UR4], UR8 ;  /* 0x0000000804ff75b2 */ /* 0x0087220008000100 */
[----:B------:R3:W1:Y:S01]  /*0680*/  SYNCS.EXCH.64 URZ, [UR4+0x118], UR6 ;  /* 0x0001180604ff75b2 */ /* 0x0006620008000100 */
        /* <DEDUP_REMOVED lines=67> */
[----:B------:R3:W1:Y:S02]  /*0ac0*/  SYNCS.EXCH.64 URZ, [UR4+0x228], UR6 ;  /* 0x0002280604ff75b2 */ /* 0x0006640008000100 */
[----:B---34-:R-:W-:Y:S01]  /*0ad0*/  NOP ;  /* 0x0000000000007918 */ /* 0x018fe20000000000 */
.L_x_10:
[----:B------:R-:W-:Y:S05]  /*0ae0*/  BSYNC.RECONVERGENT B0 ;  /* 0x0000000000007941 */ /* 0x000fea0003800200 */
.L_x_9:
[----:B------:R-:W3:Y:S01]  /*0af0*/  SHFL.IDX PT, R0, R51, RZ, 0x1f ;  /* 0x00001fff33007589 */ /* 0x000ee200000e0000 */
[----:B------:R-:W-:Y:S01]  /*0b00*/  NOP ;  /* 0x0000000000007918 */ /* 0x000fe20000000000 */
[----:B---3--:R-:W-:-:S13]  /*0b10*/  ISETP.NE.AND P1, PT, R0, 0x1, PT ;  /* 0x000000010000780c */ /* 0x008fda0003f25270 */
[----:B------:R-:W-:Y:S05]  /*0b20*/  @P1 BRA `(.L_x_11) ;  /* 0x0000000000501947 */ /* 0x000fea0003800000 */
        /* <DEDUP_REMOVED lines=9> */
[----:B------:R-:W-:Y:S01]  /*0bc0*/  USHF.L.U32 UR6, UR6, 0x1, URZ ;  /* 0x0000000106067899 */ /* 0x000fe200080006ff */
[----:B------:R-:W-:Y:S01]  /*0bd0*/  ELECT P1, URZ, PT ;  /* 0x0000000000ff782f */ /* 0x000fe20003820000 */
[----:B---3--:R-:W-:Y:S01]  /*0be0*/  ULEA UR4, UR5, UR4, 0x18 ;  /* 0x0000000405047291 */ /* 0x008fe2000f8ec0ff */
[----:B------:R-:W3:Y:S11]  /*0bf0*/  FENCE.VIEW.ASYNC.S ;  /* 0x00000000000073c6 */ /* 0x000ef60000000000 */
[----:B---3--:R3:W4:Y:S01]  /*0c00*/  SYNCS.EXCH.64 URZ, [UR4+0x230], UR8 ;  /* 0x0002300804ff75b2 */ /* 0x0087220008000100 */
[----:B------:R3:W1:Y:S01]  /*0c10*/  SYNCS.EXCH.64 URZ, [UR4+0x248], UR6 ;  /* 0x0002480604ff75b2 */ /* 0x0006620008000100 */
[----:B------:R3:W1:Y:S01]  /*0c20*/  SYNCS.EXCH.64 URZ, [UR4+0x238], UR8 ;  /* 0x0002380804ff75b2 */ /* 0x0006620008000100 */
[----:B------:R3:W1:Y:S01]  /*0c30*/  SYNCS.EXCH.64 URZ, [UR4+0x250], UR6 ;  /* 0x0002500604ff75b2 */ /* 0x0006620008000100 */
[----:B------:R3:W1:Y:S01]  /*0c40*/  SYNCS.EXCH.64 URZ, [UR4+0x240], UR8 ;  /* 0x0002400804ff75b2 */ /* 0x0006620008000100 */
[----:B------:R3:W1:Y:S01]  /*0c50*/  SYNCS.EXCH.64 URZ, [UR4+0x258], UR6 ;  /* 0x0002580604ff75b2 */ /* 0x0006620008000100 */
[----:B------:R-:W-:Y:S01]  /*0c60*/  NOP ;  /* 0x0000000000007918 */ /* 0x000fe20000000000 */
.L_x_11:
[----:B------:R-:W2:Y:S01]  /*0c70*/  SHFL.IDX PT, R0, R51, RZ, 0x1f ;  /* 0x00001fff33007589 */ /* 0x000ea200000e0000 */
[----:B------:R-:W-:Y:S01]  /*0c80*/  NOP ;  /* 0x0000000000007918 */ /* 0x000fe20000000000 */
[----:B--2---:R-:W-:-:S13]  /*0c90*/  ISETP.NE.AND P1, PT, R0, 0x3, PT ;  /* 0x000000030000780c */ /* 0x004fda0003f25270 */
[----:B------:R-:W-:Y:S05]  /*0ca0*/  @P1 BRA `(.L_x_12) ;  /* 0x0000000000301947 */ /* 0x000fea0003800000 */
[----:B---3--:R-:W2:Y:S01]  /*0cb0*/  S2UR UR6, SR_CgaCtaId ;  /* 0x00000000000679c3 */ /* 0x008ea20000008800 */
[----:B------:R-:W-:Y:S01]  /*0cc0*/  UMOV UR4, 0x400 ;  /* 0x0000040000047882 */ /* 0x000fe20000000000 */
[----:B------:R-:W-:Y:S01]  /*0cd0*/  UMOV UR5, 0x20 ;  /* 0x0000002000057882 */ /* 0x000fe20000000000 */
[----:B------:R-:W-:Y:S01]  /*0ce0*/  ELECT P1, URZ, PT ;  /* 0x0000000000ff782f */ /* 0x000fe20003820000 */
[----:B--2---:R-:W-:Y:S02]  /*0cf0*/  ULEA UR6, UR6, UR4, 0x18 ;  /* 0x0000000406067291 */ /* 0x004fe4000f8ec0ff */
[----:B------:R-:W-:-:S04]  /*0d00*/  UIADD3 UR4, UPT, UPT, -UR5, 0x100000, URZ ;  /* 0x0010000005047890 */ /* 0x000fc8000fffe1ff */
[----:B------:R-:W-:Y:S02]  /*0d10*/  USHF.L.U32 UR5, UR4, 0xb, URZ ;  /* 0x0000000b04057899 */ /* 0x000fe400080006ff */
[----:B------:R-:W-:Y:S01]  /*0d20*/  USHF.L.U32 UR4, UR4, 0x1, URZ ;  /* 0x0000000104047899 */ /* 0x000fe200080006ff */
[----:B------:R-:W2:Y:S11]  /*0d30*/  FENCE.VIEW.ASYNC.S ;  /* 0x00000000000073c6 */ /* 0x000eb60000000000 */
[----:B--2---:R2:W3:Y:S01]  /*0d40*/  SYNCS.EXCH.64 URZ, [UR6+0x260], UR4 ;  /* 0x0002600406ff75b2 */ /* 0x0044e20008000100 */
[----:B------:R2:W1:Y:S01]  /*0d50*/  SYNCS.EXCH.64 URZ, [UR6+0x268], UR4 ;  /* 0x0002680406ff75b2 */ /* 0x0004620008000100 */
[----:B------:R-:W-:Y:S01]  /*0d60*/  NOP ;  /* 0x0000000000007918 */ /* 0x000fe20000000000 */
.L_x_12:
[----:B------:R-:W4:Y:S01]  /*0d70*/  SHFL.IDX PT, R0, R51, RZ, 0x1f ;  /* 0x00001fff33007589 */ /* 0x000f2200000e0000 */
[----:B------:R-:W-:Y:S01]  /*0d80*/  NOP ;  /* 0x0000000000007918 */ /* 0x000fe20000000000 */
[----:B----4-:R-:W-:-:S13]  /*0d90*/  ISETP.NE.AND P1, PT, R0, 0x4, PT ;  /* 0x000000040000780c */ /* 0x010fda0003f25270 */
[----:B------:R-:W-:Y:S05]  /*0da0*/  @P1 BRA `(.L_x_13) ;  /* 0x00000000004c1947 */ /* 0x000fea0003800000 */
[----:B--2---:R-:W2:Y:S01]  /*0db0*/  S2UR UR5, SR_CgaCtaId ;  /* 0x00000000000579c3 */ /* 0x004ea20000008800 */
[----:B---3--:R-:W-:Y:S01]  /*0dc0*/  UMOV UR4, 0x720 ;  /* 0x0000072000047882 */ /* 0x008fe20000000000 */
[----:B------:R-:W-:Y:S01]  /*0dd0*/  UMOV UR6, 0x400 ;  /* 0x0000040000067882 */ /* 0x000fe20000000000 */
[----:B------:R-:W-:Y:S01]  /*0de0*/  USEL UR4, UR4, 0x620, UP4 ;  /* 0x0000062004047887 */ /* 0x000fe2000a000000 */
[----:B------:R-:W-:Y:S01]  /*0df0*/  UMOV UR8, 0x1 ;  /* 0x0000000100087882 */ /* 0x000fe20000000000 */
[----:B------:R-:W-:Y:S01]  /*0e00*/  ELECT P1, URZ, PT ;  /* 0x0000000000ff782f */ /* 0x000fe20003820000 */
[----:B------:R-:W-:-:S04]  /*0e10*/  UIADD3 UR8, UPT, UPT, -UR8, 0x100000, URZ ;  /* 0x0010000008087890 */ /* 0x000fc8000fffe1ff */
[----:B------:R-:W-:Y:S02]  /*0e20*/  USHF.L.U32 UR9, UR8, 0xb, URZ ;  /* 0x0000000b08097899 */ /* 0x000fe400080006ff */
[----:B------:R-:W-:Y:S02]  /*0e30*/  USHF.L.U32 UR8, UR8, 0x1, URZ ;  /* 0x0000000108087899 */ /* 0x000fe400080006ff */
[----:B--2---:R-:W-:Y:S02]  /*0e40*/  ULEA UR6, UR5, UR6, 0x18 ;  /* 0x0000000605067291 */ /* 0x004fe4000f8ec0ff */
[----:B------:R-:W-:-:S04]  /*0e50*/  UIADD3 UR4, UPT, UPT, -UR4, 0x100000, URZ ;  /* 0x0010000004047890 */ /* 0x000fc8000fffe1ff */
[----:B------:R-:W-:Y:S02]  /*0e60*/  USHF.L.U32 UR5, UR4, 0xb, URZ ;  /* 0x0000000b04057899 */ /* 0x000fe400080006ff */
[----:B------:R-:W-:Y:S01]  /*0e70*/  USHF.L.U32 UR4, UR4, 0x1, URZ ;  /* 0x0000000104047899 */ /* 0x000fe200080006ff */
[----:B------:R-:W2:Y:S03]  /*0e80*/  FENCE.VIEW.ASYNC.S ;  /* 0x00000000000073c6 */ /* 0x000ea60000000000 */
[----:B--2---:R4:W2:Y:S08]  /*0e90*/  SYNCS.EXCH.64 URZ, [UR6+0x270], UR8 ;  /* 0x0002700806ff75b2 */ /* 0x0048b00008000100 */
[----:B------:R4:W3:Y:S01]  /*0ea0*/  SYNCS.EXCH.64 URZ, [UR6+0x280], UR4 ;  /* 0x0002800406ff75b2 */ /* 0x0008e20008000100 */
[----:B------:R4:W1:Y:S01]  /*0eb0*/  SYNCS.EXCH.64 URZ, [UR6+0x278], UR8 ;  /* 0x0002780806ff75b2 */ /* 0x0008620008000100 */
[----:B------:R4:W1:Y:S02]  /*0ec0*/  SYNCS.EXCH.64 URZ, [UR6+0x288], UR4 ;  /* 0x0002880406ff75b2 */ /* 0x0008640008000100 */
[----:B----4-:R-:W-:Y:S01]  /*0ed0*/  NOP ;  /* 0x0000000000007918 */ /* 0x010fe20000000000 */
.L_x_13:
[----:B------:R-:W4:Y:S01]  /*0ee0*/  SHFL.IDX PT, R0, R51, RZ, 0x1f ;  /* 0x00001fff33007589 */ /* 0x000f2200000e0000 */
[----:B------:R-:W-:Y:S01]  /*0ef0*/  NOP ;  /* 0x0000000000007918 */ /* 0x000fe20000000000 */
[----:B----4-:R-:W-:-:S13]  /*0f00*/  ISETP.NE.AND P1, PT, R0, 0x5, PT ;  /* 0x000000050000780c */ /* 0x010fda0003f25270 */
[----:B------:R-:W-:Y:S05]  /*0f10*/  @P1 BRA `(.L_x_14) ;  /* 0x0000000000581947 */ /* 0x000fea0003800000 */
[----:B--2---:R-:W2:Y:S01]  /*0f20*/  S2UR UR5, SR_CgaCtaId ;  /* 0x00000000000579c3 */ /* 0x004ea20000008800 */
[----:B---3--:R-:W-:Y:S01]  /*0f30*/  UMOV UR4, 0x400 ;  /* 0x0000040000047882 */ /* 0x008fe20000000000 */
        /* <DEDUP_REMOVED lines=9> */
[----:B--2---:R-:W-:Y:S01]  /*0fd0*/  ULEA UR4, UR5, UR4, 0x18 ;  /* 0x0000000405047291 */ /* 0x004fe2000f8ec0ff */
[----:B------:R-:W2:Y:S11]  /*0fe0*/  FENCE.VIEW.ASYNC.S ;  /* 0x00000000000073c6 */ /* 0x000eb60000000000 */
[----:B--2---:R4:W2:Y:S01]  /*0ff0*/  SYNCS.EXCH.64 URZ, [UR4+0x290], UR6 ;  /* 0x0002900604ff75b2 */ /* 0x0048a20008000100 */
[----:B------:R4:W3:Y:S01]  /*1000*/  SYNCS.EXCH.64 URZ, [UR4+0x2b0], UR8 ;  /* 0x0002b00804ff75b2 */ /* 0x0008e20008000100 */
[----:B------:R4:W1:Y:S01]  /*1010*/  SYNCS.EXCH.64 URZ, [UR4+0x298], UR6 ;  /* 0x0002980604ff75b2 */ /* 0x0008620008000100 */
[----:B------:R4:W1:Y:S01]  /*1020*/  SYNCS.EXCH.64 URZ, [UR4+0x2b8], UR8 ;  /* 0x0002b80804ff75b2 */ /* 0x0008620008000100 */
[----:B------:R4:W1:Y:S01]  /*1030*/  SYNCS.EXCH.64 URZ, [UR4+0x2a0], UR6 ;  /* 0x0002a00604ff75b2 */ /* 0x0008620008000100 */
[----:B------:R4:W1:Y:S01]  /*1040*/  SYNCS.EXCH.64 URZ, [UR4+0x2c0], UR8 ;  /* 0x0002c00804ff75b2 */ /* 0x0008620008000100 */
[----:B------:R4:W1:Y:S01]  /*1050*/  SYNCS.EXCH.64 URZ, [UR4+0x2a8], UR6 ;  /* 0x0002a80604ff75b2 */ /* 0x0008620008000100 */
[----:B------:R4:W1:Y:S02]  /*1060*/  SYNCS.EXCH.64 URZ, [UR4+0x2c8], UR8 ;  /* 0x0002c80804ff75b2 */ /* 0x0008640008000100 */
[----:B----4-:R-:W-:Y:S01]  /*1070*/  NOP ;  /* 0x0000000000007918 */ /* 0x010fe20000000000 */
.L_x_14:
[----:B------:R-:W4:Y:S01]  /*1080*/  SHFL.IDX PT, R0, R51, RZ, 0x1f ;  /* 0x00001fff33007589 */ /* 0x000f2200000e0000 */
[----:B------:R-:W-:Y:S01]  /*1090*/  ISETP.NE.OR P0, PT, RZ, UR22, !P0 ;  /* 0x00000016ff007c0c */ /* 0x000fe2000c705670 */
[----:B------:R-:W-:Y:S01]  /*10a0*/  NOP ;  /* 0x0000000000007918 */ /* 0x000fe20000000000 */
[----:B----4-:R-:W-:-:S13]  /*10b0*/  ISETP.NE.AND P1, PT, R0, 0x3, PT ;  /* 0x000000030000780c */ /* 0x010fda0003f25270 */
[----:B------:R-:W-:Y:S05]  /*10c0*/  @P1 BRA `(.L_x_15) ;  /* 0x0000000000381947 */ /* 0x000fea0003800000 */
[----:B--2---:R-:W2:Y:S01]  /*10d0*/  S2UR UR5, SR_CgaCtaId ;  /* 0x00000000000579c3 */ /* 0x004ea20000008800 */
[----:B---3--:R-:W-:Y:S01]  /*10e0*/  UMOV UR4, 0x400 ;  /* 0x0000040000047882 */ /* 0x008fe20000000000 */
[----:B------:R-:W-:Y:S01]  /*10f0*/  UMOV UR6, 0x20 ;  /* 0x0000002000067882 */ /* 0x000fe20000000000 */
[----:B------:R-:W-:Y:S01]  /*1100*/  ELECT P1, URZ, PT ;  /* 0x0000000000ff782f */ /* 0x000fe20003820000 */
[----:B------:R-:W-:-:S04]  /*1110*/  UIADD3 UR6, UPT, UPT, -UR6, 0x100000, URZ ;  /* 0x0010000006067890 */ /* 0x000fc8000fffe1ff */
[----:B------:R-:W-:Y:S02]  /*1120*/  USHF.L.U32 UR7, UR6, 0xb, URZ ;  /* 0x0000000b06077899 */ /* 0x000fe400080006ff */
[----:B------:R-:W-:Y:S02]  /*1130*/  USHF.L.U32 UR6, UR6, 0x1, URZ ;  /* 0x0000000106067899 */ /* 0x000fe400080006ff */
[----:B--2---:R-:W-:Y:S01]  /*1140*/  ULEA UR4, UR5, UR4, 0x18 ;  /* 0x0000000405047291 */ /* 0x004fe2000f8ec0ff */
[----:B------:R-:W2:Y:S11]  /*1150*/  FENCE.VIEW.ASYNC.S ;  /* 0x00000000000073c6 */ /* 0x000eb60000000000 */
[----:B--2---:R4:W2:Y:S01]  /*1160*/  SYNCS.EXCH.64 URZ, [UR4+0x2d0], UR6 ;  /* 0x0002d00604ff75b2 */ /* 0x0048a20008000100 */
[----:B------:R4:W3:Y:S01]  /*1170*/  SYNCS.EXCH.64 URZ, [UR4+0x2e0], UR6 ;  /* 0x0002e00604ff75b2 */ /* 0x0008e20008000100 */
[----:B------:R4:W1:Y:S01]  /*1180*/  SYNCS.EXCH.64 URZ, [UR4+0x2d8], UR6 ;  /* 0x0002d80604ff75b2 */ /* 0x0008620008000100 */
[----:B------:R4:W1:Y:S02]  /*1190*/  SYNCS.EXCH.64 URZ, [UR4+0x2e8], UR6 ;  /* 0x0002e80604ff75b2 */ /* 0x0008640008000100 */
[----:B----4-:R-:W-:Y:S01]  /*11a0*/  NOP ;  /* 0x0000000000007918 */ /* 0x010fe20000000000 */
.L_x_15:
[----:B---3--:R-:W3:Y:S01]  /*11b0*/  S2UR UR7, SR_CgaCtaId ;  /* 0x00000000000779c3 */ /* 0x008ee20000008800 */
[----:B------:R-:W-:Y:S01]  /*11c0*/  VOTEU.ALL UP0, P0 ;  /* 0x0000000000ff7886 */ /* 0x000fe20000000000 */
[----:B--2---:R-:W-:Y:S01]  /*11d0*/  UMOV UR4, 0x20 ;  /* 0x0000002000047882 */ /* 0x004fe20000000000 */
[----:B------:R-:W-:Y:S01]  /*11e0*/  NOP ;  /* 0x0000000000007918 */ /* 0x000fe20000000000 */
[----:B------:R-:W-:Y:S01]  /*11f0*/  LOP3.LUT R0, R59, 0x1f, RZ, 0xc0, !PT ;  /* 0x0000001f3b007812 */ /* 0x000fe200078ec0ff */
[----:B------:R-:W-:Y:S01]  /*1200*/  UISETP.NE.AND UP5, UPT, UR22, URZ, UPT ;  /* 0x000000ff1600728c */ /* 0x000fe2000bfa5270 */
[----:B------:R-:W-:Y:S01]  /*1210*/  @!UP0 UMOV UR6, 0x400 ;  /* 0x0000040000068882 */ /* 0x000fe20000000000 */
[----:B------:R-:W-:-:S04]  /*1220*/  @!UP0 UIADD3 UR4, UPT, UPT, -UR4, 0x100000, URZ ;  /* 0x0010000004048890 */ /* 0x000fc8000fffe1ff */
[----:B------:R-:W-:Y:S02]  /*1230*/  @!UP0 USHF.L.U32 UR5, UR4, 0xb, URZ ;  /* 0x0000000b04058899 */ /* 0x000fe400080006ff */
[----:B------:R-:W-:Y:S02]  /*1240*/  @!UP0 USHF.L.U32 UR4, UR4, 0x1, URZ ;  /* 0x0000000104048899 */ /* 0x000fe400080006ff */
[----:B---3--:R-:W-:Y:S01]  /*1250*/  @!UP0 ULEA UR6, UR7, UR6, 0x18 ;  /* 0x0000000607068291 */ /* 0x008fe2000f8ec0ff */
[----:B------:R-:W2:Y:S01]  /*1260*/  LDCU UR7, c[0x0][0x36c] ;  /* 0x00006d80ff0777ac */ /* 0x000ea20008000800 */
[----:B------:R-:W-:Y:S01]  /*1270*/  VOTEU.ALL UP0, P0 ;  /* 0x0000000000ff7886 */ /* 0x000fe20000000000 */
[----:B------:R-:W3:Y:S09]  /*1280*/  FENCE.VIEW.ASYNC.S ;  /* 0x00000000000073c6 */ /* 0x000ef20000000000 */
[----:B---3--:R3:W4:Y:S01]  /*1290*/  @!UP0 SYNCS.EXCH.64 URZ, [UR6+0x2f0], UR4 ;  /* 0x0002f00406ff85b2 */ /* 0x0087220008000100 */
[----:B--2---:R-:W-:-:S09]  /*12a0*/  UISETP.EQ.U32.AND UP6, UPT, UR7, 0x1, UPT ;  /* 0x000000010700788c */ /* 0x004fd2000bfc2070 */
[----:B---3--:R-:W-:Y:S05]  /*12b0*/  BRA.U !UP6, `(.L_x_16) ;  /* 0x000000010e087547 */ /* 0x008fea000b800000 */
[----:B-1--4-:R-:W-:Y:S01]  /*12c0*/  UCGABAR_ARV ;  /* 0x00000000000079c7 */ /* 0x012fe20008000000 */
[----:B------:R-:W-:Y:S05]  /*12d0*/  BRA `(.L_x_17) ;  /* 0x0000000000047947 */ /* 0x000fea0003800000 */
.L_x_16:
[----:B-1--4-:R-:W-:Y:S01]  /*12e0*/  NOP ;  /* 0x0000000000007918 */ /* 0x012fe20000000000 */
.L_x_17:
[----:B------:R-:W1:Y:S01]  /*12f0*/  S2UR UR29, SR_CTAID.X ;  /* 0x00000000001d79c3 */ /* 0x000e620000002500 */
[----:B------:R-:W-:-:S05]  /*1300*/  CS2R.32 R53, SR_CgaSize ;  /* 0x0000000000357805 */ /* 0x000fca0000008a00 */
[----:B------:R-:W-:-:S05]  /*1310*/  IMAD R53, R53, -0xa0, RZ ;  /* 0xffffff6035357824 */ /* 0x000fca00078e02ff */
[----:B------:R-:W-:-:S14]  /*1320*/  R2UR UR5, R53 ;  /* 0x00000000350572ca */ /* 0x000fdc00000e0000 */
[----:B------:R-:W2:Y:S01]  /*1330*/  LDCU UR5, c[0x0][UR5+0x2b0] ;  /* 0x00005600050577ac */ /* 0x000ea20008000800 */
[----:B------:R-:W-:-:S05]  /*1340*/  CS2R.32 R53, SR_CgaSize ;  /* 0x0000000000357805 */ /* 0x000fca0000008a00 */
[----:B------:R-:W-:-:S05]  /*1350*/  IMAD R53, R53, -0xa0, RZ ;  /* 0xffffff6035357824 */ /* 0x000fca00078e02ff */
[----:B------:R-:W-:-:S14]  /*1360*/  R2UR UR4, R53 ;  /* 0x00000000350472ca */ /* 0x000fdc00000e0000 */
[----:B------:R-:W3:Y:S01]  /*1370*/  LDCU UR4, c[0x0][UR4+0x2b4] ;  /* 0x00005680040477ac */ /* 0x000ee20008000800 */
[----:B------:R-:W4:Y:S01]  /*1380*/  S2UR UR25, SR_CTAID.Y ;  /* 0x00000000001979c3 */ /* 0x000f220000002600 */
[----:B------:R-:W-:-:S05]  /*1390*/  CS2R.32 R53, SR_CgaSize ;  /* 0x0000000000357805 */ /* 0x000fca0000008a00 */
[----:B------:R-:W-:-:S05]  /*13a0*/  IMAD R53, R53, -0xa0, RZ ;  /* 0xffffff6035357824 */ /* 0x000fca00078e02ff */
[----:B------:R-:W-:-:S14]  /*13b0*/  R2UR UR7, R53 ;  /* 0x00000000350772ca */ /* 0x000fdc00000e0000 */
[----:B------:R-:W3:Y:S01]  /*13c0*/  LDCU UR7, c[0x0][UR7+0x2a0] ;  /* 0x00005400070777ac */ /* 0x000ee20008000800 */
[----:B------:R-:W-:-:S05]  /*13d0*/  CS2R.32 R53, SR_CgaSize ;  /* 0x0000000000357805 */ /* 0x000fca0000008a00 */
[----:B------:R-:W-:-:S05]  /*13e0*/  IMAD R53, R53, -0xa0, RZ ;  /* 0xffffff6035357824 */ /* 0x000fca00078e02ff */
[----:B------:R-:W-:-:S14]  /*13f0*/  R2UR UR8, R53 ;  /* 0x00000000350872ca */ /* 0x000fdc00000e0000 */
[----:B------:R-:W3:Y:S01]  /*1400*/  LDCU UR8, c[0x0][UR8+0x2a4] ;  /* 0x00005480080877ac */ /* 0x000ee20008000800 */
[----:B------:R-:W3:Y:S01]  /*1410*/  S2UR UR9, SR_CgaCtaId ;  /* 0x00000000000979c3 */ /* 0x000ee20000008800 */
[----:B------:R-:W-:Y:S01]  /*1420*/  UISETP.GT.U32.AND UP0, UPT, UR33, 0xffff, UPT ;  /* 0x0000ffff2100788c */ /* 0x000fe2000bf04070 */
[----:B------:R-:W3:Y:S01]  /*1430*/  LDCU UR23, c[0x0][0xb24] ;  /* 0x00016480ff1777ac */ /* 0x000ee20008000800 */
[----:B------:R-:W3:Y:S01]  /*1440*/  LDCU UR42, c[0x0][0xb24] ;  /* 0x00016480ff2a77ac */ /* 0x000ee20008000800 */
[----:B-1----:R-:W-:Y:S01]  /*1450*/  I2FP.F32.U32 R3, UR29 ;  /* 0x0000001d00037c45 */ /* 0x002fe20008201000 */
[----:B------:R-:W1:Y:S04]  /*1460*/  LDCU UR27, c[0x0][0xb30] ;  /* 0x00016600ff1b77ac */ /* 0x000e680008000800 */
[----:B--2---:R-:W-:Y:S01]  /*1470*/  FMUL R3, R3, UR5 ;  /* 0x0000000503037c20 */ /* 0x004fe20008400000 */
[----:B------:R-:W-:Y:S01]  /*1480*/  USEL UR5, UR33, 0xffff, !UP0 ;  /* 0x0000ffff21057887 */ /* 0x000fe2000c000000 */
[----:B----4-:R-:W-:Y:S01]  /*1490*/  I2FP.F32.U32 R2, UR25 ;  /* 0x0000001900027c45 */ /* 0x010fe20008201000 */
[----:B------:R-:W-:-:S03]  /*14a0*/  UMOV UR11, 0x55 ;  /* 0x00000055000b7882 */ /* 0x000fc60000000000 */
[----:B------:R-:W2:Y:S01]  /*14b0*/  F2I.U32.TRUNC.NTZ R3, R3 ;  /* 0x0000000300037305 */ /* 0x000ea2000020f000 */
[----:B------:R-:W-:Y:S01]  /*14c0*/  ULOP3.LUT UR24, UR5, 0xffff, URZ, 0xc0, !UPT ;  /* 0x0000ffff05187892 */ /* 0x000fe2000f8ec0ff */
[----:B---3--:R-:W-:Y:S01]  /*14d0*/  FMUL R2, R2, UR4 ;  /* 0x0000000402027c20 */ /* 0x008fe20008400000 */
[----:B------:R-:W-:-:S05]  /*14e0*/  USHF.L.U32 UR28, UR9, 0x8, URZ ;  /* 0x00000008091c7899 */ /* 0x000fca00080006ff */
[----:B------:R-:W3:Y:S01]  /*14f0*/  F2I.U32.TRUNC.NTZ R2, R2 ;  /* 0x0000000200027305 */ /* 0x000ee2000020f000 */
[----:B--2---:R-:W-:Y:S02]  /*1500*/  R2UR UR4, R3 ;  /* 0x00000000030472ca */ /* 0x004fe400000e0000 */
[----:B------:R-:W-:Y:S02]  /*1510*/  PRMT R3, RZ, 0x7610, R3 ;  /* 0x00007610ff037816 */ /* 0x000fe40000000003 */
[----:B---3--:R-:W-:Y:S02]  /*1520*/  R2UR UR6, R2 ;  /* 0x00000000020672ca */ /* 0x008fe400000e0000 */
[----:B------:R-:W-:-:S07]  /*1530*/  PRMT R2, RZ, 0x7610, R2 ;  /* 0x00007610ff027816 */ /* 0x000fce0000000002 */
[----:B------:R-:W-:-:S04]  /*1540*/  UIADD3 UR5, UPT, UPT, -UR4, URZ, URZ ;  /* 0x000000ff04057290 */ /* 0x000fc8000fffe1ff */
[----:B------:R-:W-:Y:S02]  /*1550*/  UIMAD UR5, UR7, UR5, UR29 ;  /* 0x00000005070572a4 */ /* 0x000fe4000f8e021d */
[----:B------:R-:W-:-:S04]  /*1560*/  UIADD3 UR4, UPT, UPT, -UR6, URZ, URZ ;  /* 0x000000ff06047290 */ /* 0x000fc8000fffe1ff */
[----:B------:R-:W-:Y:S01]  /*1570*/  IMAD.U32 R53, RZ, RZ, UR5 ;  /* 0x00000005ff357e24 */ /* 0x000fe2000f8e00ff */
[----:B------:R-:W-:-:S06]  /*1580*/  UIMAD UR4, UR8, UR4, UR25 ;  /* 0x00000004080472a4 */ /* 0x000fcc000f8e0219 */
[----:B------:R-:W-:Y:S01]  /*1590*/  IMAD.U32 R52, RZ, RZ, UR4 ;  /* 0x00000004ff347e24 */ /* 0x000fe2000f8e00ff */
[----:B-1----:R-:W-:Y:S06]  /*15a0*/  BRA.U UP5, `(.L_x_18) ;  /* 0x0000000105647547 */ /* 0x002fec000b800000 */
[----:B------:R-:W-:Y:S02]  /*15b0*/  R2UR UR4, R53 ;  /* 0x00000000350472ca */ /* 0x000fe400000e0000 */
[----:B------:R-:W-:-:S11]  /*15c0*/  R2UR UR12, R52 ;  /* 0x00000000340c72ca */ /* 0x000fd600000e0000 */
[----:B------:R-:W-:Y:S02]  /*15d0*/  UISETP.GT.U32.AND UP0, UPT, UR4, 0x1, UPT ;  /* 0x000000010400788c */ /* 0x000fe4000bf04070 */
[----:B------:R-:W-:Y:S02]  /*15e0*/  ULOP3.LUT UR10, UR4, 0xfffffffe, URZ, 0xc0, !UPT ;  /* 0xfffffffe040a7892 */ /* 0x000fe4000f8ec0ff */
[----:B------:R-:W-:Y:S02]  /*15f0*/  UISETP.NE.AND UP3, UPT, UR12, URZ, UP0 ;  /* 0x000000ff0c00728c */ /* 0x000fe40008765270 */
[----:B------:R-:W-:Y:S02]  /*1600*/  UISETP.NE.AND UP2, UPT, UR12, 0x1, UP0 ;  /* 0x000000010c00788c */ /* 0x000fe40008745270 */
[----:B------:R-:W-:Y:S02]  /*1610*/  UISETP.NE.AND UP1, UPT, UR12, 0x2, UP0 ;  /* 0x000000020c00788c */ /* 0x000fe40008725270 */
[----:B------:R-:W-:-:S02]  /*1620*/  UISETP.NE.AND UP0, UPT, UR12, 0x3, UP0 ;  /* 0x000000030c00788c */ /* 0x000fc40008705270 */
[----:B------:R-:W-:Y:S02]  /*1630*/  USEL UR6, URZ, 0x1, UP3 ;  /* 0x00000001ff067887 */ /* 0x000fe40009800000 */
[----:B------:R-:W-:Y:S02]  /*1640*/  USEL UR5, URZ, 0x4, UP2 ;  /* 0x00000004ff057887 */ /* 0x000fe40009000000 */
[----:B------:R-:W-:Y:S02]  /*1650*/  USEL UR4, URZ, 0x10, UP1 ;  /* 0x00000010ff047887 */ /* 0x000fe40008800000 */
[----:B------:R-:W-:Y:S02]  /*1660*/  USEL UR9, URZ, 0x40, UP0 ;  /* 0x00000040ff097887 */ /* 0x000fe40008000000 */
[----:B------:R-:W-:Y:S02]  /*1670*/  USEL UR8, URZ, 0x2, UP3 ;  /* 0x00000002ff087887 */ /* 0x000fe40009800000 */
[----:B------:R-:W-:-:S02]  /*1680*/  UIADD3 UR4, UPT, UPT, UR4, UR5, UR6 ;  /* 0x0000000504047290 */ /* 0x000fc4000fffe006 */
[----:B------:R-:W-:Y:S02]  /*1690*/  USEL UR6, URZ, 0x20, UP1 ;  /* 0x00000020ff067887 */ /* 0x000fe40008800000 */
[----:B------:R-:W-:Y:S02]  /*16a0*/  USEL UR7, URZ, 0x8, UP2 ;  /* 0x00000008ff077887 */ /* 0x000fe40009000000 */
[----:B------:R-:W-:Y:S02]  /*16b0*/  UIADD3 UR5, UPT, UPT, UR8, UR9, UR4 ;  /* 0x0000000908057290 */ /* 0x000fe4000fffe004 */
[----:B------:R-:W-:Y:S02]  /*16c0*/  ULEA UR4, UR12, UR10, 0x1 ;  /* 0x0000000a0c047291 */ /* 0x000fe4000f8e08ff */
[----:B------:R-:W-:Y:S02]  /*16d0*/  USEL UR8, URZ, 0x80, UP0 ;  /* 0x00000080ff087887 */ /* 0x000fe40008000000 */
[----:B------:R-:W-:-:S03]  /*16e0*/  UIADD3 UR5, UPT, UPT, UR6, UR7, UR5 ;  /* 0x0000000706057290 */ /* 0x000fc6000fffe005 */
[----:B------:R-:W-:Y:S01]  /*16f0*/  UMOV UR6, 0x3 ;  /* 0x0000000300067882 */ /* 0x000fe20000000000 */
[----:B------:R-:W-:Y:S02]  /*1700*/  UIADD3 UR5, UPT, UPT, UR5, UR8, URZ ;  /* 0x0000000805057290 */ /* 0x000fe4000fffe0ff */
[----:B------:R-:W-:-:S04]  /*1710*/  USHF.L.U32 UR4, UR6, UR4, URZ ;  /* 0x0000000406047299 */ /* 0x000fc800080006ff */
[----:B------:R-:W-:Y:S02]  /*1720*/  IMAD.U32 R3, RZ, RZ, UR5 ;  /* 0x00000005ff037e24 */ /* 0x000fe4000f8e00ff */
[----:B------:R-:W-:-:S07]  /*1730*/  IMAD.U32 R2, RZ, RZ, UR4 ;  /* 0x00000004ff027e24 */ /* 0x000fce000f8e00ff */
.L_x_18:
[----:B------:R-:W1:Y:S01]  /*1740*/  S2UR UR36, SR_CTAID.Z ;  /* 0x00000000002479c3 */ /* 0x000e620000002700 */
[----:B------:R-:W-:Y:S02]  /*1750*/  UISETP.GE.AND UP0, UPT, UR23, 0x1, UPT ;  /* 0x000000011700788c */ /* 0x000fe4000bf06270 */
[----:B------:R-:W-:Y:S02]  /*1760*/  UISETP.NE.AND UP3, UPT, UR22, 0x2, UPT ;  /* 0x000000021600788c */ /* 0x000fe4000bf65270 */
[----:B------:R-:W-:Y:S02]  /*1770*/  ULOP3.LUT UR28, UR28, 0x600, URZ, 0xc0, !UPT ;  /* 0x000006001c1c7892 */ /* 0x000fe4000f8ec0ff */
[----:B------:R-:W-:Y:S01]  /*1780*/  USHF.L.U32 UR24, UR11, UR24, URZ ;  /* 0x000000180b187299 */ /* 0x000fe200080006ff */
[----:B------:R-:W-:Y:S02]  /*1790*/  UMOV UR20, UR29 ;  /* 0x0000001d00147c82 */ /* 0x000fe40008000000 */
[----:B------:R-:W-:Y:S09]  /*17a0*/  BRA.U !UP0, `(.L_x_19) ;  /* 0x0000000108d47547 */ /* 0x000ff2000b800000 */
[----:B------:R-:W2:Y:S01]  /*17b0*/  LDCU.128 UR12, c[0x0][0xb10] ;  /* 0x00016200ff0c77ac */ /* 0x000ea20008000c00 */
[----:B------:R-:W3:Y:S01]  /*17c0*/  LDCU UR6, c[0x0][0x370] ;  /* 0x00006e00ff0677ac */ /* 0x000ee20008000800 */
[----:B------:R-:W4:Y:S01]  /*17d0*/  LDCU UR5, c[0x0][0x374] ;  /* 0x00006e80ff0577ac */ /* 0x000f220008000800 */
[----:B------:R-:W1:Y:S01]  /*17e0*/  LDCU UR26, c[0x0][0xb0c] ;  /* 0x00016180ff1a77ac */ /* 0x000e620008000800 */
[----:B------:R-:W1:Y:S01]  /*17f0*/  LDCU UR4, c[0x0][0xb20] ;  /* 0x00016400ff0477ac */ /* 0x000e620008000800 */
[----:B------:R-:W1:Y:S01]  /*1800*/  LDCU.64 UR8, c[0x0][0xb28] ;  /* 0x00016500ff0877ac */ /* 0x000e620008000a00 */
[----:B--2---:R-:W-:Y:S02]  /*1810*/  UISETP.NE.AND UP0, UPT, UR14, 0x1, UPT ;  /* 0x000000010e00788c */ /* 0x004fe4000bf05270 */
[----:B----4-:R-:W-:Y:S02]  /*1820*/  UIMAD.WIDE.U32 UR10, UR5, UR15, URZ ;  /* 0x0000000f050a72a5 */ /* 0x010fe4000f8e00ff */
[----:B---3--:R-:W-:-:S02]  /*1830*/  UIMAD.WIDE.U32 UR18, UR6, UR12, URZ ;  /* 0x0000000c061272a5 */ /* 0x008fc4000f8e00ff */
[----:B-1----:R-:W-:Y:S02]  /*1840*/  UISETP.NE.AND UP1, UPT, UR26, 0x1, UPT ;  /* 0x000000011a00788c */ /* 0x002fe4000bf25270 */
[----:B------:R-:W-:Y:S01]  /*1850*/  UISETP.NE.AND UP2, UPT, UR23, 0x1, UPT ;  /* 0x000000011700788c */ /* 0x000fe2000bf45270 */
[----:B------:R-:W-:Y:S02]  /*1860*/  UMOV UR10, UR11 ;  /* 0x0000000b000a7c82 */ /* 0x000fe40008000000 */
[----:B------:R-:W-:Y:S01]  /*1870*/  UMOV UR18, UR19 ;  /* 0x0000001300127c82 */ /* 0x000fe20008000000 */
[----:B------:R-:W-:Y:S02]  /*1880*/  @UP0 USHF.R.U32.HI UR5, URZ, UR4, UR10 ;  /* 0x00000004ff050299 */ /* 0x000fe4000801160a */
[----:B------:R-:W-:Y:S02]  /*1890*/  UIMAD.WIDE.U32 UR20, UR25, UR15, URZ ;  /* 0x0000000f191472a5 */ /* 0x000fe4000f8e00ff */
[----:B------:R-:W-:-:S02]  /*18a0*/  UIMAD.WIDE.U32 UR10, UR5, UR8, URZ ;  /* 0x00000008050a72a5 */ /* 0x000fc4000f8e00ff */
[----:B------:R-:W-:Y:S02]  /*18b0*/  @UP1 USHF.R.U32.HI UR6, URZ, UR13, UR18 ;  /* 0x0000000dff061299 */ /* 0x000fe40008011612 */
[----:B------:R-:W-:Y:S02]  /*18c0*/  UIMAD.WIDE.U32 UR16, UR29, UR12, URZ ;  /* 0x0000000c1d1072a5 */ /* 0x000fe4000f8e00ff */
[----:B------:R-:W-:Y:S01]  /*18d0*/  UIMAD.WIDE.U32 UR18, UR6, UR8, URZ ;  /* 0x00000008061272a5 */ /* 0x000fe2000f8e00ff */
[----:B------:R-:W-:Y:S01]  /*18e0*/  UMOV UR20, UR21 ;  /* 0x0000001500147c82 */ /* 0x000fe20008000000 */
[----:B------:R-:W-:Y:S01]  /*18f0*/  UMOV UR10, UR11 ;  /* 0x0000000b000a7c82 */ /* 0x000fe20008000000 */
[----:B------:R-:W-:Y:S02]  /*1900*/  USHF.R.U32.HI UR20, URZ, UR4, UR20 ;  /* 0x00000004ff147299 */ /* 0x000fe40008011614 */
[----:B------:R-:W-:Y:S02]  /*1910*/  @UP2 USHF.R.U32.HI UR5, URZ, UR9, UR10 ;  /* 0x00000009ff052299 */ /* 0x000fe4000801160a */
[----:B------:R-:W-:Y:S01]  /*1920*/  UMOV UR7, UR19 ;  /* 0x0000001300077c82 */ /* 0x000fe20008000000 */
[----:B------:R-:W-:Y:S01]  /*1930*/  UMOV UR16, UR17 ;  /* 0x0000001100107c82 */ /* 0x000fe20008000000 */
[----:B------:R-:W-:-:S02]  /*1940*/  @UP2 USHF.R.U32.HI UR6, URZ, UR9, UR7 ;  /* 0x00000009ff062299 */ /* 0x000fc40008011607 */
[----:B------:R-:W-:Y:S02]  /*1950*/  USHF.R.U32.HI UR16, URZ, UR13, UR16 ;  /* 0x0000000dff107299 */ /* 0x000fe40008011610 */
[----:B------:R-:W-:Y:S02]  /*1960*/  USEL UR4, UR25, UR20, !UP0 ;  /* 0x0000001419047287 */ /* 0x000fe4000c000000 */
[----:B------:R-:W-:Y:S02]  /*1970*/  UIMAD UR7, UR5, UR23, URZ ;  /* 0x00000017050772a4 */ /* 0x000fe4000f8e02ff */
[----:B------:R-:W-:Y:S02]  /*1980*/  USEL UR5, UR29, UR16, !UP1 ;  /* 0x000000101d057287 */ /* 0x000fe4000c800000 */
[----:B------:R-:W-:Y:S02]  /*1990*/  UIMAD UR12, UR6, UR23, URZ ;  /* 0x00000017060c72a4 */ /* 0x000fe4000f8e02ff */
[----:B------:R-:W-:-:S02]  /*19a0*/  UISETP.GE.AND UP0, UPT, UR4, UR7, UPT ;  /* 0x000000070400728c */ /* 0x000fc4000bf06270 */
[----:B------:R-:W-:Y:S02]  /*19b0*/  UIMAD.WIDE.U32 UR10, UR4, UR8, URZ ;  /* 0x00000008040a72a5 */ /* 0x000fe4000f8e00ff */
[----:B------:R-:W-:Y:S02]  /*19c0*/  UISETP.GE.OR UP0, UPT, UR5, UR12, UP0 ;  /* 0x0000000c0500728c */ /* 0x000fe40008706670 */
[----:B------:R-:W-:Y:S02]  /*19d0*/  UIMAD.WIDE.U32 UR12, UR5, UR8, URZ ;  /* 0x00000008050c72a5 */ /* 0x000fe4000f8e00ff */
[----:B------:R-:W-:Y:S01]  /*19e0*/  UIADD3 UR10, UPT, UPT, -UR4, URZ, URZ ;  /* 0x000000ff040a7290 */ /* 0x000fe2000fffe1ff */
[----:B------:R-:W-:Y:S01]  /*19f0*/  UMOV UR8, UR11 ;  /* 0x0000000b00087c82 */ /* 0x000fe20008000000 */
[----:B------:R-:W-:Y:S02]  /*1a00*/  UIADD3 UR20, UPT, UPT, -UR5, URZ, URZ ;  /* 0x000000ff05147290 */ /* 0x000fe4000fffe1ff */
[----:B------:R-:W-:-:S03]  /*1a10*/  USHF.R.U32.HI UR8, URZ, UR9, UR8 ;  /* 0x00000009ff087299 */ /* 0x000fc60008011608 */
[----:B------:R-:W-:Y:S01]  /*1a20*/  @!UP0 UMOV UR7, UR13 ;  /* 0x0000000d00078c82 */ /* 0x000fe20008000000 */
[----:B------:R-:W-:Y:S02]  /*1a30*/  UIMAD UR25, UR14, UR10, UR25 ;  /* 0x0000000a0e1972a4 */ /* 0x000fe4000f8e0219 */
[----:B------:R-:W-:Y:S02]  /*1a40*/  USEL UR8, UR4, UR8, !UP2 ;  /* 0x0000000804087287 */ /* 0x000fe4000d000000 */
[----:B------:R-:W-:Y:S02]  /*1a50*/  @!UP0 USHF.R.U32.HI UR7, URZ, UR9, UR7 ;  /* 0x00000009ff078299 */ /* 0x000fe40008011607 */
[----:B------:R-:W-:Y:S02]  /*1a60*/  UIADD3 UR9, UPT, UPT, -UR8, URZ, URZ ;  /* 0x000000ff08097290 */ /* 0x000fe4000fffe1ff */
[----:B------:R-:W-:Y:S02]  /*1a70*/  @!UP0 USEL UR7, UR5, UR7, !UP2 ;  /* 0x0000000705078287 */ /* 0x000fe4000d000000 */
[----:B------:R-:W-:-:S02]  /*1a80*/  UIMAD UR9, UR23, UR9, UR4 ;  /* 0x00000009170972a4 */ /* 0x000fc4000f8e0204 */
[----:B------:R-:W-:Y:S02]  /*1a90*/  @!UP0 UIADD3 UR8, UPT, UPT, UR8, -UR7, URZ ;  /* 0x8000000708088290 */ /* 0x000fe4000fffe0ff */
[----:B------:R-:W-:Y:S02]  /*1aa0*/  @!UP0 UIMAD UR6, UR9, UR6, UR7 ;  /* 0x00000006090682a4 */ /* 0x000fe4000f8e0207 */
[----:B------:R-:W-:Y:S02]  /*1ab0*/  @!UP0 UIMAD UR4, UR8, UR23, UR5 ;  /* 0x00000017080482a4 */ /* 0x000fe4000f8e0205 */
[----:B------:R-:W-:Y:S02]  /*1ac0*/  UIMAD UR20, UR26, UR20, UR29 ;  /* 0x000000141a1472a4 */ /* 0x000fe4000f8e021d */
[----:B------:R-:W-:Y:S01]  /*1ad0*/  UIMAD UR25, UR4, UR14, UR25 ;  /* 0x0000000e041972a4 */ /* 0x000fe2000f8e0219 */
[----:B------:R-:W-:Y:S02]  /*1ae0*/  @!UP0 UMOV UR5, UR6 ;  /* 0x0000000600058c82 */ /* 0x000fe40008000000 */
[----:B------:R-:W-:-:S12]  /*1af0*/  UIMAD UR20, UR5, UR26, UR20 ;  /* 0x0000001a051472a4 */ /* 0x000fd8000f8e0214 */
.L_x_19:
[----:B------:R-:W-:-:S09]  /*1b00*/  UISETP.NE.AND UP0, UPT, UR27, 0x1, UPT ;  /* 0x000000011b00788c */ /* 0x000fd2000bf05270 */
[----:B------:R-:W-:Y:S05]  /*1b10*/  BRA.U UP0, `(.L_x_20) ;  /* 0x0000000100447547 */ /* 0x000fea000b800000 */
[----:B------:R-:W2:Y:S01]  /*1b20*/  LDCU.128 UR8, c[0x0][0xb10] ;  /* 0x00016200ff0877ac */ /* 0x000ea20008000c00 */
[----:B------:R-:W3:Y:S01]  /*1b30*/  LDCU UR12, c[0x0][0xb0c] ;  /* 0x00016180ff0c77ac */ /* 0x000ee20008000800 */
[----:B------:R-:W4:Y:S01]  /*1b40*/  LDCU UR13, c[0x0][0xb20] ;  /* 0x00016400ff0d77ac */ /* 0x000f220008000800 */
[----:B--2---:R-:W-:Y:S02]  /*1b50*/  UIMAD.WIDE.U32 UR6, UR20, UR8, URZ ;  /* 0x00000008140672a5 */ /* 0x004fe4000f8e00ff */
[----:B------:R-:W-:Y:S02]  /*1b60*/  UIMAD.WIDE.U32 UR4, UR25, UR11, URZ ;  /* 0x0000000b190472a5 */ /* 0x000fe4000f8e00ff */
[----:B---3--:R-:W-:Y:S02]  /*1b70*/  UISETP.NE.AND UP1, UPT, UR12, 0x1, UPT ;  /* 0x000000010c00788c */ /* 0x008fe4000bf25270 */
[----:B------:R-:W-:Y:S01]  /*1b80*/  UISETP.NE.AND UP0, UPT, UR10, 0x1, UPT ;  /* 0x000000010a00788c */ /* 0x000fe2000bf05270 */
[----:B------:R-:W-:-:S02]  /*1b90*/  UMOV UR6, UR7 ;  /* 0x0000000700067c82 */ /* 0x000fc40008000000 */
[----:B------:R-:W-:Y:S01]  /*1ba0*/  UMOV UR4, UR5 ;  /* 0x0000000500047c82 */ /* 0x000fe20008000000 */
[----:B------:R-:W-:Y:S02]  /*1bb0*/  USHF.R.U32.HI UR6, URZ, UR9, UR6 ;  /* 0x00000009ff067299 */ /* 0x000fe40008011606 */
[----:B----4-:R-:W-:Y:S02]  /*1bc0*/  USHF.R.U32.HI UR4, URZ, UR13, UR4 ;  /* 0x0000000dff047299 */ /* 0x010fe40008011604 */
[----:B------:R-:W-:Y:S02]  /*1bd0*/  USEL UR5, UR20, UR6, !UP1 ;  /* 0x0000000614057287 */ /* 0x000fe4000c800000 */
[----:B------:R-:W-:-:S04]  /*1be0*/  USEL UR4, UR25, UR4, !UP0 ;  /* 0x0000000419047287 */ /* 0x000fc8000c000000 */
[----:B------:R-:W-:Y:S02]  /*1bf0*/  UIADD3 UR6, UPT, UPT, -UR4, UR5, URZ ;  /* 0x0000000504067290 */ /* 0x000fe4000fffe1ff */
[----:B------:R-:W-:Y:S02]  /*1c00*/  UIADD3 UR4, UPT, UPT, UR4, -UR5, URZ ;  /* 0x8000000504047290 */ /* 0x000fe4000fffe0ff */
[----:B------:R-:W-:Y:S02]  /*1c10*/  UIMAD UR25, UR6, UR10, UR25 ;  /* 0x0000000a061972a4 */ /* 0x000fe4000f8e0219 */
[----:B------:R-:W-:-:S12]  /*1c20*/  UIMAD UR20, UR4, UR12, UR20 ;  /* 0x0000000c041472a4 */ /* 0x000fd8000f8e0214 */
.L_x_20:
[----:B------:R-:W-:Y:S05]  /*1c30*/  BRA.U !UP6, `(.L_x_21) ;  /* 0x000000010e0c7547 */ /* 0x000fea000b800000 */
[----:B------:R-:W-:Y:S01]  /*1c40*/  UCGABAR_WAIT ;  /* 0x0000000000007dc7 */ /* 0x000fe20008000000 */
[----:B------:R-:W-:Y:S01]  /*1c50*/  CCTL.IVALL ;  /* 0x00000000ff00798f */ /* 0x000fe20002000000 */
[----:B------:R-:W-:Y:S05]  /*1c60*/  BRA `(.L_x_22) ;  /* 0x0000000000047947 */ /* 0x000fea0003800000 */
.L_x_21:
[----:B------:R-:W-:Y:S06]  /*1c70*/  BAR.SYNC.DEFER_BLOCKING 0x0 ;  /* 0x0000000000007b1d */ /* 0x000fec0000010000 */
.L_x_22:
[----:B------:R-:W-:Y:S05]  /*1c80*/  BRA.U UP3, `(.L_x_23) ;  /* 0x00000025034c7547 */ /* 0x000fea000b800000 */
[----:B------:R-:W2:Y:S01]  /*1c90*/  LDCU UR6, c[0x0][0x38c] ;  /* 0x00007180ff0677ac */ /* 0x000ea20008000800 */
[----:B------:R-:W3:Y:S01]  /*1ca0*/  S2UR UR8, SR_CgaCtaId ;  /* 0x00000000000879c3 */ /* 0x000ee20000008800 */
[----:B------:R-:W-:Y:S01]  /*1cb0*/  PLOP3.LUT P1, PT, PT, PT, UP4, 0x80, 0x8 ;  /* 0x000000000008781c */ /* 0x000fe20003f2f048 */
[----:B------:R-:W-:Y:S01]  /*1cc0*/  IMAD.MOV.U32 R12, RZ, RZ, 0x1 ;  /* 0x00000001ff0c7424 */ /* 0x000fe200078e00ff */
[----:B------:R-:W-:Y:S01]  /*1cd0*/  UMOV UR13, 0x400 ;  /* 0x00000400000d7882 */ /* 0x000fe20000000000 */
[----:B------:R-:W-:Y:S01]  /*1ce0*/  USHF.L.U32 UR7, UR29, 0x6, URZ ;  /* 0x000000061d077899 */ /* 0x000fe200080006ff */
[----:B------:R-:W-:Y:S01]  /*1cf0*/  ISETP.NE.AND P2, PT, R0, RZ, P3 ;  /* 0x000000ff0000720c */ /* 0x000fe20001f45270 */
[----:B------:R-:W-:Y:S01]  /*1d00*/  UISETP.NE.AND UP1, UPT, UR22, URZ, UPT ;  /* 0x000000ff1600728c */ /* 0x000fe2000bf25270 */
[----:B------:R-:W-:Y:S01]  /*1d10*/  PLOP3.LUT P1, PT, P1, PT, PT, 0x8, 0x80 ;  /* 0x000000000080781c */ /* 0x000fe20000f2e170 */
[----:B------:R-:W-:Y:S01]  /*1d20*/  USHF.L.U32 UR46, UR29, 0x5, URZ ;  /* 0x000000051d2e7899 */ /* 0x000fe200080006ff */
[----:B------:R-:W-:Y:S01]  /*1d30*/  CS2R R10, SRZ ;  /* 0x00000000000a7805 */ /* 0x000fe2000001ff00 */
[----:B------:R-:W-:Y:S01]  /*1d40*/  IMAD.MOV.U32 R9, RZ, RZ, RZ ;  /* 0x000000ffff097224 */ /* 0x000fe200078e00ff */
[----:B------:R-:W4:Y:S01]  /*1d50*/  LDCU UR39, c[0x0][0x370] ;  /* 0x00006e00ff2777ac */ /* 0x000f220008000800 */
[----:B------:R-:W-:Y:S01]  /*1d60*/  IMAD.MOV.U32 R8, RZ, RZ, 0x1 ;  /* 0x00000001ff087424 */ /* 0x000fe200078e00ff */
[----:B------:R-:W-:-:S02]  /*1d70*/  USEL UR21, UR43, 0x2, UP1 ;  /* 0x000000022b157887 */ /* 0x000fc40008800000 */
[----:B--2---:R-:W-:Y:S02]  /*1d80*/  UIADD3 UR5, UPT, UPT, UR6, 0x1f, URZ ;  /* 0x0000001f06057890 */ /* 0x004fe4000fffe0ff */
[----:B------:R-:W-:Y:S02]  /*1d90*/  UIADD3 UR47, UPT, UPT, UR6, 0x3e, URZ ;  /* 0x0000003e062f7890 */ /* 0x000fe4000fffe0ff */
[----:B------:R-:W-:Y:S01]  /*1da0*/  USHF.R.S32.HI UR4, URZ, 0x1f, UR5 ;  /* 0x0000001fff047899 */ /* 0x000fe20008011405 */
[----:B------:R-:W2:Y:S03]  /*1db0*/  LDCU.64 UR26, c[0x0][0x348] ;  /* 0x00006900ff1a77ac */ /* 0x000ea60008000a00 */
[----:B------:R-:W-:Y:S02]  /*1dc0*/  ULEA.HI UR4, UR4, UR5, URZ, 0x5 ;  /* 0x0000000504047291 */ /* 0x000fe4000f8f28ff */
[----:B---3--:R-:W-:-:S02]  /*1dd0*/  ULEA UR13, UR8, UR13, 0x18 ;  /* 0x0000000d080d7291 */ /* 0x008fc4000f8ec0ff */
[----:B------:R-:W-:Y:S02]  /*1de0*/  USHF.R.S32.HI UR41, URZ, 0x5, UR4 ;  /* 0x00000005ff297899 */ /* 0x000fe40008011404 */
[----:B------:R-:W-:Y:S02]  /*1df0*/  UIADD3 UR4, UPT, UPT, UR6, -0x1, URZ ;  /* 0xffffffff06047890 */ /* 0x000fe4000fffe0ff */
[----:B------:R-:W-:Y:S02]  /*1e00*/  UISETP.LT.U32.AND UP0, UPT, UR41, 0x23, UPT ;  /* 0x000000232900788c */ /* 0x000fe4000bf01070 */
[----:B------:R-:W-:Y:S02]  /*1e10*/  UISETP.GE.U32.AND UP2, UPT, UR4, -0x3f, UPT ;  /* 0xffffffc10400788c */ /* 0x000fe4000bf46070 */
[----:B------:R-:W-:Y:S02]  /*1e20*/  USEL UR40, UR41, 0x23, UP0 ;  /* 0x0000002329287887 */ /* 0x000fe40008000000 */
[----:B------:R-:W-:-:S02]  /*1e30*/  ULOP3.LUT UR5, UR7, 0x40, URZ, 0xc0, !UPT ;  /* 0x0000004007057892 */ /* 0x000fc4000f8ec0ff */
[----:B------:R-:W-:Y:S02]  /*1e40*/  UIADD3 UR4, UPT, UPT, UR40, -0x1, URZ ;  /* 0xffffffff28047890 */ /* 0x000fe4000fffe0ff */
[----:B------:R-:W-:Y:S01]  /*1e50*/  ULEA UR30, UR28, UR13, 0x1 ;  /* 0x0000000d1c1e7291 */ /* 0x000fe2000f8e08ff */
[----:B------:R-:W3:Y:S02]  /*1e60*/  LDCU UR38, c[0x0][0x374] ;  /* 0x00006e80ff2677ac */ /* 0x000ee40008000800 */
[----:B------:R-:W-:Y:S02]  /*1e70*/  @UP2 UIADD3 UR4, UPT, UPT, UR40, URZ, URZ ;  /* 0x000000ff28042290 */ /* 0x000fe4000fffe0ff */
[----:B------:R-:W-:Y:S02]  /*1e80*/  ULOP3.LUT UR46, UR46, 0x20, URZ, 0xc0, !UPT ;  /* 0x000000202e2e7892 */ /* 0x000fe4000f8ec0ff */
[----:B------:R-:W-:Y:S02]  /*1e90*/  ULEA.HI UR45, UR28, UR5, URZ, 0x1b ;  /* 0x000000051c2d7291 */ /* 0x000fe4000f8fd8ff */
[----:B------:R-:W-:-:S02]  /*1ea0*/  UIADD3 UR30, UPT, UPT, UR30, 0x3500, URZ ;  /* 0x000035001e1e7890 */ /* 0x000fc4000fffe0ff */
[----:B------:R-:W-:Y:S02]  /*1eb0*/  UIADD3 UR44, UPT, UPT, UR41, -UR40, URZ ;  /* 0x80000028292c7290 */ /* 0x000fe4000fffe0ff */
[----:B------:R-:W-:Y:S02]  /*1ec0*/  UIADD3 UR29, UPT, UPT, UR4, 0x1, URZ ;  /* 0x00000001041d7890 */ /* 0x000fe4000fffe0ff */
[----:B------:R-:W-:Y:S01]  /*1ed0*/  UIADD3 UR43, UPT, UPT, -UR4, URZ, URZ ;  /* 0x000000ff042b7290 */ /* 0x000fe2000fffe1ff */
[----:B--2-4-:R-:W-:-:S11]  /*1ee0*/  UMOV UR6, URZ ;  /* 0x000000ff00067c82 */ /* 0x014fd60008000000 */
.L_x_43:
[----:B------:R-:W2:Y:S02]  /*1ef0*/  S2UR UR4, SR_CgaCtaId ;  /* 0x00000000000479c3 */ /* 0x000ea40000008800 */
[----:B--2---:R-:W-:-:S09]  /*1f00*/  UISETP.NE.AND UP0, UPT, UR4, URZ, UPT ;  /* 0x000000ff0400728c */ /* 0x004fd2000bf05270 */
[----:B------:R-:W-:Y:S05]  /*1f10*/  BRA.U UP0, `(.L_x_24) ;  /* 0x0000000100287547 */ /* 0x000fea000b800000 */
[----:B------:R-:W-:Y:S02]  /*1f20*/  LEA R0, R9, UR13, 0x3 ;  /* 0x0000000d09007c11 */ /* 0x000fe4000f8e18ff */
[----:B------:R-:W-:-:S04]  /*1f30*/  SHF.L.U32 R2, R8, 0x1f, RZ ;  /* 0x0000001f08027819 */ /* 0x000fc800000006ff */
[----:B------:R-:W2:Y:S02]  /*1f40*/  SYNCS.PHASECHK.TRANS64.TRYWAIT P0, [R0+URZ+0x2e0], R2 ;  /* 0x0002e002000075a7 */ /* 0x000ea400080011ff */
[----:B--2---:R-:W-:Y:S05]  /*1f50*/  @!P0 BRA `(.L_x_25) ;  /* 0x0000007000988947 */ /* 0x004fea0003800000 */
.L_x_165:
[----:B------:R-:W-:Y:S01]  /*1f60*/  VIADD R9, R9, 0x1 ;  /* 0x0000000109097836 */ /* 0x000fe20000000000 */
[----:B------:R2:W-:Y:S04]  /*1f70*/  SYNCS.ARRIVE.TRANS64.A1T0 RZ, [R0+URZ+0x2d0], RZ ;  /* 0x0002d0ff00ff79a7 */ /* 0x0005e800081000ff */
[----:B------:R-:W-:-:S04]  /*1f80*/  ISETP.NE.AND P0, PT, R9, 0x2, PT ;  /* 0x000000020900780c */ /* 0x000fc80003f05270 */
[----:B------:R-:W-:Y:S02]  /*1f90*/  SEL R9, R9, RZ, P0 ;  /* 0x000000ff09097207 */ /* 0x000fe40000000000 */
[----:B--2---:R-:W-:-:S04]  /*1fa0*/  SEL R0, RZ, 0x1, P0 ;  /* 0x00000001ff007807 */ /* 0x004fc80000000000 */
[----:B------:R-:W-:-:S07]  /*1fb0*/  LOP3.LUT R8, R8, R0, RZ, 0x3c, !PT ;  /* 0x0000000008087212 */ /* 0x000fce00078e3cff */
.L_x_24:
[----:B------:R-:W-:Y:S01]  /*1fc0*/  ULEA UR4, UR6, UR13, 0x3 ;  /* 0x0000000d06047291 */ /* 0x000fe2000f8e18ff */
[----:B------:R-:W-:Y:S01]  /*1fd0*/  SHF.L.U32 R0, R12, 0x1f, RZ ;  /* 0x0000001f0c007819 */ /* 0x000fe200000006ff */
[----:B------:R-:W-:Y:S02]  /*1fe0*/  UISETP.GE.U32.AND UP0, UPT, UR47, 0x3f, UPT ;  /* 0x0000003f2f00788c */ /* 0x000fe4000bf06070 */
[----:B------:R-:W-:Y:S01]  /*1ff0*/  ULEA UR11, UR25, UR46, 0x6 ;  /* 0x0000002e190b7291 */ /* 0x000fe2000f8e30ff */
[----:B------:R-:W-:-:S04]  /*2000*/  UMOV UR7, URZ ;  /* 0x000000ff00077c82 */ /* 0x000fc80008000000 */
[----:B------:R2:W4:Y:S01]  /*2010*/  SYNCS.PHASECHK.TRANS64.TRYWAIT P0, [UR4+0x118], R0 ;  /* 0x00011800ff0075a7 */ /* 0x0005220008001104 */
[----:B------:R-:W-:-:S04]  /*2020*/  ULEA.HI UR4, UR20, UR20, URZ, 0x1 ;  /* 0x0000001414047291 */ /* 0x000fc8000f8f08ff */
[----:B------:R-:W-:-:S04]  /*2030*/  USHF.L.U32 UR4, UR4, 0x6, URZ ;  /* 0x0000000604047899 */ /* 0x000fc800080006ff */
[----:B------:R-:W-:-:S04]  /*2040*/  ULOP3.LUT UR35, UR4, 0xffffff80, URZ, 0xc0, !UPT ;  /* 0xffffff8004237892 */ /* 0x000fc8000f8ec0ff */
[----:B------:R-:W-:Y:S01]  /*2050*/  UIADD3 UR35, UPT, UPT, UR45, UR35, URZ ;  /* 0x000000232d237290 */ /* 0x000fe2000fffe0ff */
[----:B------:R-:W-:Y:S11]  /*2060*/  BRA.U !UP0, `(.L_x_26) ;  /* 0x0000000108c87547 */ /* 0x000ff6000b800000 */
[----:B------:R-:W-:Y:S01]  /*2070*/  UMOV UR16, UR43 ;  /* 0x0000002b00107c82 */ /* 0x000fe20008000000 */
[----:B------:R-:W-:Y:S01]  /*2080*/  UMOV UR4, UR6 ;  /* 0x0000000600047c82 */ /* 0x000fe20008000000 */
[----:B------:R-:W-:-:S05]  /*2090*/  UMOV UR34, URZ ;  /* 0x000000ff00227c82 */ /* 0x000fca0008000000 */
.L_x_32:
[----:B------:R-:W-:Y:S01]  /*20a0*/  ULEA UR33, UR4, UR13, 0x3 ;  /* 0x0000000d04217291 */ /* 0x000fe2000f8e18ff */
[----:B------:R-:W-:Y:S01]  /*20b0*/  @P3 MOV R2, 0x3000 ;  /* 0x0000300000023802 */ /* 0x000fe20000000f00 */
[----:B-12-4-:R-:W-:Y:S10]  /*20c0*/  @P0 BRA `(.L_x_27) ;  /* 0x00000000000c0947 */ /* 0x016ff40003800000 */
[----:B------:R-:W-:-:S04]  /*20d0*/  SHF.L.U32 R3, R12, 0x1f, RZ ;  /* 0x0000001f0c037819 */ /* 0x000fc800000006ff */
[----:B------:R-:W4:Y:S02]  /*20e0*/  SYNCS.PHASECHK.TRANS64.TRYWAIT P0, [UR33+0x118], R3 ;  /* 0x00011803ff0075a7 */ /* 0x000f240008001121 */
[----:B----4-:R-:W-:Y:S05]  /*20f0*/  @!P0 BRA `(.L_x_28) ;  /* 0x0000007000448947 */ /* 0x010fea0003800000 */
.L_x_27:
[----:B------:R4:W-:Y:S01]  /*2100*/  @P3 SYNCS.ARRIVE.TRANS64 RZ, [UR33], R2 ;  /* 0x00000002ffff39a7 */ /* 0x0009e20008000021 */
[----:B------:R-:W-:Y:S02]  /*2110*/  ULOP3.LUT UR5, UR21, 0x2, URZ, 0xfc, !UPT ;  /* 0x0000000215057892 */ /* 0x000fe4000f8efcff */
[----:B------:R-:W-:Y:S02]  /*2120*/  UIADD3 UR16, UPT, UPT, UR16, 0x1, URZ ;  /* 0x0000000110107890 */ /* 0x000fe4000fffe0ff */
[----:B------:R-:W-:Y:S02]  /*2130*/  UISETP.NE.AND UP0, UPT, UR5, 0x2, UPT ;  /* 0x000000020500788c */ /* 0x000fe4000bf05270 */
[----:B------:R-:W-:-:S07]  /*2140*/  UISETP.NE.AND UP2, UPT, UR16, 0x1, UPT ;  /* 0x000000011000788c */ /* 0x000fce000bf45270 */
[----:B------:R-:W-:Y:S05]  /*2150*/  BRA.U UP0, `(.L_x_29) ;  /* 0x0000000100047547 */ /* 0x000fea000b800000 */
[----:B-1-3--:R-:W-:Y:S05]  /*2160*/  BPT.TRAP 0x1 ;  /* 0x000000040000795c */ /* 0x00afea0000300000 */
.L_x_29:
[----:B------:R-:W-:Y:S04]  /*2170*/  BSSY.RECONVERGENT B0, `(.L_x_30) ;  /* 0x0000003000007945 */ /* 0x000fe80003800200 */
[----:B------:R-:W-:Y:S05]  /*2180*/  @!P2 BRA `(.L_x_31) ;  /* 0x000000000004a947 */ /* 0x000fea0003800000 */
[----:B-1-3--:R-:W-:Y:S05]  /*2190*/  BPT.TRAP 0x1 ;  /* 0x000000040000795c */ /* 0x00afea0000300000 */
.L_x_31:
[----:B-1-3--:R-:W-:Y:S05]  /*21a0*/  BSYNC.RECONVERGENT B0 ;  /* 0x0000000000007941 */ /* 0x00afea0003800200 */
.L_x_30:
[----:B------:R-:W-:Y:S02]  /*21b0*/  UIADD3 UR5, UPT, UPT, UR4, 0x1, URZ ;  /* 0x0000000104057890 */ /* 0x000fe4000fffe0ff */
[----:B------:R-:W-:Y:S02]  /*21c0*/  USHF.L.U32 UR8, UR4, 0xb, URZ ;  /* 0x0000000b04087899 */ /* 0x000fe400080006ff */
[----:B------:R-:W-:Y:S02]  /*21d0*/  UISETP.NE.AND UP0, UPT, UR5, 0x23, UPT ;  /* 0x000000230500788c */ /* 0x000fe4000bf05270 */
[----:B------:R-:W-:Y:S02]  /*21e0*/  ULOP3.LUT UR32, UR8, UR28, URZ, 0xfc, !UPT ;  /* 0x0000001c08207292 */ /* 0x000fe4000f8efcff */
[----:B------:R-:W-:Y:S02]  /*21f0*/  USEL UR7, URZ, 0x1, UP0 ;  /* 0x00000001ff077887 */ /* 0x000fe40008000000 */
[----:B------:R-:W-:-:S02]  /*2200*/  USEL UR6, UR5, URZ, UP0 ;  /* 0x000000ff05067287 */ /* 0x000fc40008000000 */
[----:B------:R-:W-:Y:S02]  /*2210*/  UIADD3 UR14, UP1, UPT, UR26, 0x80, URZ ;  /* 0x000000801a0e7890 */ /* 0x000fe4000ff3e0ff */
[----:B------:R-:W-:Y:S01]  /*2220*/  ULEA UR5, UR6, UR13, 0x3 ;  /* 0x0000000d06057291 */ /* 0x000fe2000f8e18ff */
[----:B------:R-:W-:Y:S01]  /*2230*/  LOP3.LUT R12, R12, UR7, RZ, 0x3c, !PT ;  /* 0x000000070c0c7c12 */ /* 0x000fe2000f8e3cff */
[----:B------:R-:W-:Y:S02]  /*2240*/  ULEA UR32, UR32, UR13, 0x1 ;  /* 0x0000000d20207291 */ /* 0x000fe4000f8e08ff */
[----:B------:R-:W-:Y:S01]  /*2250*/  UIADD3 UR4, UP0, UPT, UR26, 0x180, URZ ;  /* 0x000001801a047890 */ /* 0x000fe2000ff1e0ff */
[----:B--2---:R-:W-:Y:S01]  /*2260*/  SHF.L.U32 R0, R12, 0x1f, RZ ;  /* 0x0000001f0c007819 */ /* 0x004fe200000006ff */
[----:B------:R-:W-:Y:S02]  /*2270*/  ULOP3.LUT UR33, UR33, 0xfefffff8, URZ, 0xc0, !UPT ;  /* 0xfefffff821217892 */ /* 0x000fe4000f8ec0ff */
[----:B------:R-:W-:Y:S01]  /*2280*/  UIADD3.X UR15, UPT, UPT, URZ, UR27, URZ, UP1, !UPT ;  /* 0x0000001bff0f7290 */ /* 0x000fe20008ffe4ff */
[----:B------:R1:W2:Y:S01]  /*2290*/  SYNCS.PHASECHK.TRANS64.TRYWAIT P0, [UR5+0x118], R0 ;  /* 0x00011800ff0075a7 */ /* 0x0002a20008001105 */
[----:B------:R-:W-:-:S02]  /*22a0*/  UIADD3 UR32, UPT, UPT, UR32, 0x3500, URZ ;  /* 0x0000350020207890 */ /* 0x000fc4000fffe0ff */
[----:B------:R-:W-:Y:S02]  /*22b0*/  UPRMT UR7, URZ, 0x5410, UR24 ;  /* 0x00005410ff077896 */ /* 0x000fe40008000018 */
[----:B------:R-:W-:Y:S02]  /*22c0*/  UIADD3 UR8, UPT, UPT, UR13, 0x26500, UR8 ;  /* 0x000265000d087890 */ /* 0x000fe4000fffe008 */
[----:B------:R-:W-:Y:S01]  /*22d0*/  UIADD3.X UR5, UPT, UPT, URZ, UR27, URZ, UP0, !UPT ;  /* 0x0000001bff057290 */ /* 0x000fe200087fe4ff */
[----:B------:R-:W-:Y:S01]  /*22e0*/  UMOV UR18, 0x0 ;  /* 0x0000000000127882 */ /* 0x000fe20000000000 */
[----:B------:R-:W-:Y:S01]  /*22f0*/  UMOV UR19, 0x10000000 ;  /* 0x1000000000137882 */ /* 0x000fe20000000000 */
[----:B------:R-:W-:Y:S01]  /*2300*/  UMOV UR10, UR34 ;  /* 0x00000022000a7c82 */ /* 0x000fe20008000000 */
[----:B------:R-:W-:Y:S01]  /*2310*/  UMOV UR12, UR36 ;  /* 0x00000024000c7c82 */ /* 0x000fe20008000000 */
[----:B------:R-:W-:Y:S01]  /*2320*/  UMOV UR9, UR33 ;  /* 0x0000002100097c82 */ /* 0x000fe20008000000 */
[----:B------:R3:W-:Y:S03]  /*2330*/  UTMALDG.3D.MULTICAST.2CTA [UR32], [UR14], UR7, desc[UR18] ;  /* 0x000012200e0073b4 */ /* 0x0007e60008211807 */
[----:B------:R4:W-:Y:S01]  /*2340*/  UTMALDG.3D.2CTA [UR8], [UR4], desc[UR18] ;  /* 0x00001208040075b4 */ /* 0x0009e20008211000 */
[----:B---3--:R-:W-:Y:S01]  /*2350*/  UIADD3 UR34, UPT, UPT, UR34, 0x20, URZ ;  /* 0x0000002022227890 */ /* 0x008fe2000fffe0ff */
[----:B------:R-:W-:Y:S01]  /*2360*/  UMOV UR7, UR29 ;  /* 0x0000001d00077c82 */ /* 0x000fe20008000000 */
[----:B----4-:R-:W-:Y:S01]  /*2370*/  UMOV UR4, UR6 ;  /* 0x0000000600047c82 */ /* 0x010fe20008000000 */
[----:B------:R-:W-:Y:S09]  /*2380*/  BRA.U UP2, `(.L_x_32) ;  /* 0xfffffffd02447547 */ /* 0x000ff2000b83ffff */
.L_x_26:
[----:B------:R-:W-:Y:S01]  /*2390*/  ULEA UR4, UR6, UR13, 0x3 ;  /* 0x0000000d06047291 */ /* 0x000fe2000f8e18ff */
[----:B-12---:R-:W-:Y:S01]  /*23a0*/  SHF.L.U32 R0, R12, 0x1f, RZ ;  /* 0x0000001f0c007819 */ /* 0x006fe200000006ff */
[----:B------:R-:W-:Y:S01]  /*23b0*/  @!P1 SYNCS.ARRIVE.TRANS64.A1T0 RZ, [UR13+0x268], RZ ;  /* 0x000268ffffff99a7 */ /* 0x000fe2000810000d */
[----:B------:R-:W-:-:S06]  /*23c0*/  UISETP.GT.AND UP0, UPT, UR41, UR40, UPT ;  /* 0x000000282900728c */ /* 0x000fcc000bf04270 */
[----:B----4-:R1:W2:Y:S03]  /*23d0*/  SYNCS.PHASECHK.TRANS64.TRYWAIT P0, [UR4+0x118], R0 ;  /* 0x00011800ff0075a7 */ /* 0x0102a60008001104 */
[----:B------:R-:W-:Y:S05]  /*23e0*/  BRA.U !UP0, `(.L_x_33) ;  /* 0x0000000108c07547 */ /* 0x000fea000b800000 */
[----:B------:R-:W-:Y:S01]  /*23f0*/  UIADD3 UR25, UPT, UPT, UR44, UR7, URZ ;  /* 0x000000072c197290 */ /* 0x000fe2000fffe0ff */
[----:B------:R-:W-:-:S11]  /*2400*/  UMOV UR4, UR6 ;  /* 0x0000000600047c82 */ /* 0x000fd60008000000 */
.L_x_39:
[----:B------:R-:W-:Y:S01]  /*2410*/  ULEA UR17, UR4, UR13, 0x3 ;  /* 0x0000000d04117291 */ /* 0x000fe2000f8e18ff */
[----:B--2---:R-:W-:Y:S01]  /*2420*/  @P3 MOV R2, 0x3000 ;  /* 0x0000300000023802 */ /* 0x004fe20000000f00 */
[----:B-12---:R-:W-:Y:S10]  /*2430*/  @P0 BRA `(.L_x_34) ;  /* 0x00000000000c0947 */ /* 0x006ff40003800000 */
[----:B------:R-:W-:-:S04]  /*2440*/  SHF.L.U32 R3, R12, 0x1f, RZ ;  /* 0x0000001f0c037819 */ /* 0x000fc800000006ff */
[----:B------:R-:W2:Y:S02]  /*2450*/  SYNCS.PHASECHK.TRANS64.TRYWAIT P0, [UR17+0x118], R3 ;  /* 0x00011803ff0075a7 */ /* 0x000ea40008001111 */
[----:B--2---:R-:W-:Y:S05]  /*2460*/  @!P0 BRA `(.L_x_35) ;  /* 0x0000006c00808947 */ /* 0x004fea0003800000 */
.L_x_34:
[----:B------:R2:W-:Y:S01]  /*2470*/  @P3 SYNCS.ARRIVE.TRANS64 RZ, [UR17], R2 ;  /* 0x00000002ffff39a7 */ /* 0x0005e20008000011 */
[----:B------:R-:W-:-:S04]  /*2480*/  ULOP3.LUT UR5, UR21, 0x2, URZ, 0xfc, !UPT ;  /* 0x0000000215057892 */ /* 0x000fc8000f8efcff */
[----:B------:R-:W-:-:S09]  /*2490*/  UISETP.NE.AND UP0, UPT, UR5, 0x2, UPT ;  /* 0x000000020500788c */ /* 0x000fd2000bf05270 */
[----:B------:R-:W-:Y:S05]  /*24a0*/  BRA.U UP0, `(.L_x_36) ;  /* 0x0000000100047547 */ /* 0x000fea000b800000 */
[----:B---3--:R-:W-:Y:S05]  /*24b0*/  BPT.TRAP 0x1 ;  /* 0x000000040000795c */ /* 0x008fea0000300000 */
.L_x_36:
[----:B------:R-:W-:Y:S04]  /*24c0*/  BSSY.RECONVERGENT B0, `(.L_x_37) ;  /* 0x0000003000007945 */ /* 0x000fe80003800200 */
[----:B------:R-:W-:Y:S05]  /*24d0*/  @!P2 BRA `(.L_x_38) ;  /* 0x000000000004a947 */ /* 0x000fea0003800000 */
[----:B---3--:R-:W-:Y:S05]  /*24e0*/  BPT.TRAP 0x1 ;  /* 0x000000040000795c */ /* 0x008fea0000300000 */
.L_x_38:
[----:B---3--:R-:W-:Y:S05]  /*24f0*/  BSYNC.RECONVERGENT B0 ;  /* 0x0000000000007941 */ /* 0x008fea0003800200 */
.L_x_37:
[----:B------:R-:W-:Y:S02]  /*2500*/  UIADD3 UR5, UPT, UPT, UR4, 0x1, URZ ;  /* 0x0000000104057890 */ /* 0x000fe4000fffe0ff */
[----:B------:R-:W-:Y:S02]  /*2510*/  UIADD3 UR14, UP1, UPT, UR26, 0x80, URZ ;  /* 0x000000801a0e7890 */ /* 0x000fe4000ff3e0ff */
[----:B------:R-:W-:Y:S02]  /*2520*/  UISETP.NE.AND UP0, UPT, UR5, 0x23, UPT ;  /* 0x000000230500788c */ /* 0x000fe4000bf05270 */
[----:B------:R-:W-:Y:S02]  /*2530*/  ULEA UR16, UR4, UR30, 0xc ;  /* 0x0000001e04107291 */ /* 0x000fe4000f8e60ff */
[----:B------:R-:W-:Y:S02]  /*2540*/  USEL UR8, URZ, 0x1, UP0 ;  /* 0x00000001ff087887 */ /* 0x000fe40008000000 */
[----:B------:R-:W-:-:S02]  /*2550*/  USEL UR6, UR5, URZ, UP0 ;  /* 0x000000ff05067287 */ /* 0x000fc40008000000 */
[----:B------:R-:W-:Y:S02]  /*2560*/  UIADD3 UR22, UP0, UPT, UR26, 0x180, URZ ;  /* 0x000001801a167890 */ /* 0x000fe4000ff1e0ff */
[----:B------:R-:W-:Y:S01]  /*2570*/  LOP3.LUT R12, R12, UR8, RZ, 0x3c, !PT ;  /* 0x000000080c0c7c12 */ /* 0x000fe2000f8e3cff */
[----:B------:R-:W-:Y:S02]  /*2580*/  ULEA UR8, UR4, UR13, 0xb ;  /* 0x0000000d04087291 */ /* 0x000fe4000f8e58ff */
[----:B------:R-:W-:Y:S01]  /*2590*/  ULEA UR5, UR6, UR13, 0x3 ;  /* 0x0000000d06057291 */ /* 0x000fe2000f8e18ff */
[----:B-1----:R-:W-:Y:S01]  /*25a0*/  SHF.L.U32 R0, R12, 0x1f, RZ ;  /* 0x0000001f0c007819 */ /* 0x002fe200000006ff */
[----:B------:R-:W-:Y:S02]  /*25b0*/  USHF.L.U32 UR18, UR7, 0x5, URZ ;  /* 0x0000000507127899 */ /* 0x000fe400080006ff */
[----:B------:R-:W-:Y:S02]  /*25c0*/  ULOP3.LUT UR17, UR17, 0xfefffff8, URZ, 0xc0, !UPT ;  /* 0xfefffff811117892 */ /* 0x000fe4000f8ec0ff */
[----:B------:R-:W-:-:S02]  /*25d0*/  UIADD3.X UR15, UPT, UPT, URZ, UR27, URZ, UP1, !UPT ;  /* 0x0000001bff0f7290 */ /* 0x000fc40008ffe4ff */
[----:B------:R-:W-:Y:S01]  /*25e0*/  UPRMT UR4, URZ, 0x5410, UR24 ;  /* 0x00005410ff047896 */ /* 0x000fe20008000018 */
[----:B------:R4:W1:Y:S01]  /*25f0*/  SYNCS.PHASECHK.TRANS64.TRYWAIT P0, [UR5+0x118], R0 ;  /* 0x00011800ff0075a7 */ /* 0x0008620008001105 */
[----:B------:R-:W-:Y:S02]  /*2600*/  UIADD3 UR8, UPT, UPT, UR8, 0x26500, URZ ;  /* 0x0002650008087890 */ /* 0x000fe4000fffe0ff */
[----:B------:R-:W-:Y:S01]  /*2610*/  UIADD3.X UR23, UPT, UPT, URZ, UR27, URZ, UP0, !UPT ;  /* 0x0000001bff177290 */ /* 0x000fe200087fe4ff */
[----:B------:R-:W-:Y:S01]  /*2620*/  UMOV UR32, 0x0 ;  /* 0x0000000000207882 */ /* 0x000fe20000000000 */
[----:B------:R-:W-:Y:S01]  /*2630*/  UMOV UR33, 0x10000000 ;  /* 0x1000000000217882 */ /* 0x000fe20000000000 */
[----:B------:R-:W-:Y:S01]  /*2640*/  UMOV UR19, UR35 ;  /* 0x0000002300137c82 */ /* 0x000fe20008000000 */
[----:B------:R-:W-:Y:S01]  /*2650*/  UMOV UR20, UR36 ;  /* 0x0000002400147c82 */ /* 0x000fe20008000000 */
[----:B------:R-:W-:Y:S01]  /*2660*/  UMOV UR12, UR36 ;  /* 0x00000024000c7c82 */ /* 0x000fe20008000000 */
[----:B------:R-:W-:Y:S01]  /*2670*/  UMOV UR9, UR17 ;  /* 0x0000001100097c82 */ /* 0x000fe20008000000 */
[----:B------:R-:W-:Y:S01]  /*2680*/  UMOV UR10, UR18 ;  /* 0x00000012000a7c82 */ /* 0x000fe20008000000 */
[----:B------:R3:W-:Y:S01]  /*2690*/  UTMALDG.3D.MULTICAST.2CTA [UR16], [UR14], UR4, desc[UR32] ;  /* 0x000020100e0073b4 */ /* 0x0007e20008211804 */
[----:B------:R-:W-:-:S04]  /*26a0*/  UIADD3 UR7, UPT, UPT, UR7, 0x1, URZ ;  /* 0x0000000107077890 */ /* 0x000fc8000fffe0ff */
[----:B------:R-:W-:Y:S01]  /*26b0*/  UISETP.NE.AND UP0, UPT, UR7, UR25, UPT ;  /* 0x000000190700728c */ /* 0x000fe2000bf05270 */
[----:B------:R4:W-:Y:S01]  /*26c0*/  UTMALDG.3D.2CTA [UR8], [UR22], desc[UR32] ;  /* 0x00002008160075b4 */ /* 0x0009e20008211000 */
[----:B---3--:R-:W-:-:S07]  /*26d0*/  UMOV UR4, UR6 ;  /* 0x0000000600047c82 */ /* 0x008fce0008000000 */
[----:B----4-:R-:W-:Y:S05]  /*26e0*/  BRA.U UP0, `(.L_x_39) ;  /* 0xfffffffd00487547 */ /* 0x010fea000b83ffff */
.L_x_33:
[C---:B------:R-:W-:Y:S01]  /*26f0*/  LEA R3, R11.reuse, UR13, 0x3 ;  /* 0x0000000d0b037c11 */ /* 0x040fe2000f8e18ff */
[----:B------:R-:W-:Y:S01]  /*2700*/  NOP ;  /* 0x0000000000007918 */ /* 0x000fe20000000000 */
[----:B-1----:R-:W-:Y:S02]  /*2710*/  SHF.L.U32 R0, R10, 0x1f, RZ ;  /* 0x0000001f0a007819 */ /* 0x002fe400000006ff */
[----:B------:R-:W-:Y:S02]  /*2720*/  LEA R4, R11, UR13, 0x4 ;  /* 0x0000000d0b047c11 */ /* 0x000fe4000f8e20ff */
[----:B--2---:R-:W1:Y:S02]  /*2730*/  SYNCS.PHASECHK.TRANS64.TRYWAIT P0, [R3+URZ+0x270], R0 ;  /* 0x00027000030075a7 */ /* 0x004e6400080011ff */
[----:B-1----:R-:W-:Y:S05]  /*2740*/  @!P0 BRA `(.L_x_40) ;  /* 0x0000006800e08947 */ /* 0x002fea0003800000 */
.L_x_168:
[----:B------:R-:W2:Y:S01]  /*2750*/  LDS.128 R4, [R4+0x300] ;  /* 0x0003000004047984 */ /* 0x000ea20000000c00 */
[----:B------:R-:W-:Y:S01]  /*2760*/  UISETP.GE.AND UP0, UPT, UR42, 0x1, UPT ;  /* 0x000000012a00788c */ /* 0x000fe2000bf06270 */
[----:B------:R-:W-:Y:S01]  /*2770*/  @!PT LDS RZ, [RZ] ;  /* 0x00000000fffff984 */ /* 0x000fe20000000800 */
[----:B------:R-:W-:Y:S01]  /*2780*/  @!PT LDS RZ, [RZ] ;  /* 0x00000000fffff984 */ /* 0x000fe20000000800 */
[----:B------:R-:W-:Y:S01]  /*2790*/  @!PT LDS RZ, [RZ] ;  /* 0x00000000fffff984 */ /* 0x000fe20000000800 */
[----:B------:R-:W-:Y:S01]  /*27a0*/  @!PT LDS RZ, [RZ] ;  /* 0x00000000fffff984 */ /* 0x000fe20000000800 */
[----:B------:R4:W-:Y:S06]  /*27b0*/  MEMBAR.ALL.CTA ;  /* 0x0000000000007992 */ /* 0x0009ec0000008000 */
[----:B----4-:R-:W4:Y:S01]  /*27c0*/  FENCE.VIEW.ASYNC.S ;  /* 0x00000000000073c6 */ /* 0x010f220000000000 */
[----:B--2---:R-:W-:-:S13]  /*27d0*/  LOP3.LUT P0, RZ, R6, 0x1, RZ, 0xc0, !PT ;  /* 0x0000000106ff7812 */ /* 0x004fda000780c0ff */
[----:B----4-:R-:W-:Y:S01]  /*27e0*/  VOTEU.ANY UP1, P0 ;  /* 0x0000000000ff7886 */ /* 0x010fe20000020100 */
[----:B------:R-:W-:-:S13]  /*27f0*/  PLOP3.LUT P0, PT, PT, PT, UP1, 0x80, 0x8 ;  /* 0x000000000008781c */ /* 0x000fda0003f0f018 */
[----:B-1----:R-:W-:Y:S02]  /*2800*/  @P0 LOP3.LUT R0, R5, 0xffff, RZ, 0xc0, !PT ;  /* 0x0000ffff05000812 */ /* 0x002fe400078ec0ff */
[----:B------:R-:W-:Y:S02]  /*2810*/  @P0 MOV R2, R4 ;  /* 0x0000000400020202 */ /* 0x000fe40000000f00 */
[----:B------:R-:W-:Y:S01]  /*2820*/  @P0 R2UR UR5, R0 ;  /* 0x00000000000502ca */ /* 0x000fe200000e0000 */
[----:B------:R-:W-:Y:S01]  /*2830*/  VIADD R0, R3, 0x280 ;  /* 0x0000028003007836 */ /* 0x000fe20000000000 */
[----:B------:R-:W-:Y:S02]  /*2840*/  @P0 SHF.R.U32.HI R4, RZ, 0x10, R5 ;  /* 0x00000010ff040819 */ /* 0x000fe40000011605 */
[----:B------:R-:W-:Y:S02]  /*2850*/  @P0 R2UR UR7, R2 ;  /* 0x00000000020702ca */ /* 0x000fe400000e0000 */
[----:B------:R-:W-:-:S02]  /*2860*/  PRMT R0, RZ, 0x654, R0 ;  /* 0x00000654ff007816 */ /* 0x000fc40000000000 */
[----:B------:R-:W-:Y:S02]  /*2870*/  @P0 R2UR UR4, R4 ;  /* 0x00000000040402ca */ /* 0x000fe400000e0000 */
[----:B------:R1:W-:Y:S03]  /*2880*/  SYNCS.ARRIVE.TRANS64.RED.A1T0 RZ, [R0+URZ], RZ ;  /* 0x000000ff00ff79a7 */ /* 0x0003e600081004ff */
[----:B------:R-:W-:-:S04]  /*2890*/  @UP1 UMOV UR31, UR5 ;  /* 0x00000005001f1c82 */ /* 0x000fc80008000000 */
[----:B------:R-:W-:-:S04]  /*28a0*/  @UP1 UMOV UR37, UR7 ;  /* 0x0000000700251c82 */ /* 0x000fc80008000000 */
[----:B------:R-:W-:Y:S01]  /*28b0*/  @UP1 UMOV UR36, UR4 ;  /* 0x0000000400241c82 */ /* 0x000fe20008000000 */
[----:B------:R-:W-:Y:S05]  /*28c0*/  BRA.U !UP0, `(.L_x_41) ;  /* 0x0000000108d47547 */ /* 0x000fea000b800000 */
[----:B------:R-:W3:Y:S01]  /*28d0*/  LDCU.128 UR16, c[0x0][0xb10] ;  /* 0x00016200ff1077ac */ /* 0x000ee20008000c00 */
[----:B------:R-:W2:Y:S01]  /*28e0*/  LDCU UR12, c[0x0][0xb20] ;  /* 0x00016400ff0c77ac */ /* 0x000ea20008000800 */
[----:B------:R-:W4:Y:S01]  /*28f0*/  LDCU UR20, c[0x0][0xb0c] ;  /* 0x00016180ff1477ac */ /* 0x000f220008000800 */
[----:B------:R-:W1:Y:S01]  /*2900*/  LDCU.64 UR8, c[0x0][0xb28] ;  /* 0x00016500ff0877ac */ /* 0x000e620008000a00 */
[----:B------:R-:W-:Y:S02]  /*2910*/  UISETP.NE.AND UP3, UPT, UR42, 0x1, UPT ;  /* 0x000000012a00788c */ /* 0x000fe4000bf65270 */
[----:B---3--:R-:W-:Y:S02]  /*2920*/  UIMAD.WIDE.U32 UR10, UR38, UR19, URZ ;  /* 0x00000013260a72a5 */ /* 0x008fe4000f8e00ff */
[----:B------:R-:W-:Y:S02]  /*2930*/  UIMAD.WIDE.U32 UR4, UR39, UR16, URZ ;  /* 0x00000010270472a5 */ /* 0x000fe4000f8e00ff */
[----:B------:R-:W-:-:S02]  /*2940*/  UISETP.NE.AND UP0, UPT, UR18, 0x1, UPT ;  /* 0x000000011200788c */ /* 0x000fc4000bf05270 */
[----:B------:R-:W-:Y:S01]  /*2950*/  UIMAD.WIDE.U32 UR22, UR31, UR19, URZ ;  /* 0x000000131f1672a5 */ /* 0x000fe2000f8e00ff */
[----:B------:R-:W-:Y:S02]  /*2960*/  UMOV UR10, UR11 ;  /* 0x0000000b000a7c82 */ /* 0x000fe40008000000 */
[----:B------:R-:W-:Y:S01]  /*2970*/  UMOV UR4, UR5 ;  /* 0x0000000500047c82 */ /* 0x000fe20008000000 */
[----:B--2---:R-:W-:Y:S02]  /*2980*/  USHF.R.U32.HI UR10, URZ, UR12, UR10 ;  /* 0x0000000cff0a7299 */ /* 0x004fe4000801160a */
[----:B----4-:R-:W-:Y:S02]  /*2990*/  UISETP.NE.AND UP2, UPT, UR20, 0x1, UPT ;  /* 0x000000011400788c */ /* 0x010fe4000bf45270 */
[----:B------:R-:W-:Y:S02]  /*29a0*/  USHF.R.U32.HI UR4, URZ, UR17, UR4 ;  /* 0x00000011ff047299 */ /* 0x000fe40008011604 */
[----:B------:R-:W-:-:S02]  /*29b0*/  USEL UR5, UR38, UR10, !UP0 ;  /* 0x0000000a26057287 */ /* 0x000fc4000c000000 */
[----:B------:R-:W-:Y:S02]  /*29c0*/  USEL UR7, UR39, UR4, !UP2 ;  /* 0x0000000427077287 */ /* 0x000fe4000d000000 */
[----:B-1----:R-:W-:Y:S01]  /*29d0*/  UIMAD.WIDE.U32 UR10, UR5, UR8, URZ ;  /* 0x00000008050a72a5 */ /* 0x002fe2000f8e00ff */
[----:B------:R-:W-:Y:S01]  /*29e0*/  UMOV UR4, UR23 ;  /* 0x0000001700047c82 */ /* 0x000fe20008000000 */
[----:B------:R-:W-:Y:S02]  /*29f0*/  UIMAD.WIDE.U32 UR14, UR37, UR16, URZ ;  /* 0x00000010250e72a5 */ /* 0x000fe4000f8e00ff */
[----:B------:R-:W-:-:S03]  /*2a00*/  UIMAD.WIDE.U32 UR22, UR7, UR8, URZ ;  /* 0x00000008071672a5 */ /* 0x000fc6000f8e00ff */
[----:B------:R-:W-:Y:S01]  /*2a10*/  UMOV UR10, UR11 ;  /* 0x0000000b000a7c82 */ /* 0x000fe20008000000 */
[----:B------:R-:W-:Y:S02]  /*2a20*/  USHF.R.U32.HI UR4, URZ, UR12, UR4 ;  /* 0x0000000cff047299 */ /* 0x000fe40008011604 */
[----:B------:R-:W-:Y:S01]  /*2a30*/  @UP3 USHF.R.U32.HI UR5, URZ, UR9, UR10 ;  /* 0x00000009ff053299 */ /* 0x000fe2000801160a */
[----:B------:R-:W-:Y:S01]  /*2a40*/  UMOV UR14, UR15 ;  /* 0x0000000f000e7c82 */ /* 0x000fe20008000000 */
[----:B------:R-:W-:Y:S01]  /*2a50*/  UMOV UR22, UR23 ;  /* 0x0000001700167c82 */ /* 0x000fe20008000000 */
[----:B------:R-:W-:Y:S02]  /*2a60*/  USHF.R.U32.HI UR17, URZ, UR17, UR14 ;  /* 0x00000011ff117299 */ /* 0x000fe4000801160e */
[----:B------:R-:W-:Y:S02]  /*2a70*/  USEL UR4, UR31, UR4, !UP0 ;  /* 0x000000041f047287 */ /* 0x000fe4000c000000 */
[----:B------:R-:W-:-:S02]  /*2a80*/  @UP3 USHF.R.U32.HI UR7, URZ, UR9, UR22 ;  /* 0x00000009ff073299 */ /* 0x000fc40008011616 */
[----:B------:R-:W-:Y:S02]  /*2a90*/  UIMAD UR10, UR42, UR5, URZ ;  /* 0x000000052a0a72a4 */ /* 0x000fe4000f8e02ff */
[----:B------:R-:W-:Y:S02]  /*2aa0*/  USEL UR5, UR37, UR17, !UP2 ;  /* 0x0000001125057287 */ /* 0x000fe4000d000000 */
[----:B------:R-:W-:Y:S02]  /*2ab0*/  UIMAD UR12, UR42, UR7, URZ ;  /* 0x000000072a0c72a4 */ /* 0x000fe4000f8e02ff */
[----:B------:R-:W-:Y:S02]  /*2ac0*/  UISETP.GE.AND UP0, UPT, UR4, UR10, UPT ;  /* 0x0000000a0400728c */ /* 0x000fe4000bf06270 */
[----:B------:R-:W-:Y:S02]  /*2ad0*/  UIMAD.WIDE.U32 UR10, UR4, UR8, URZ ;  /* 0x00000008040a72a5 */ /* 0x000fe4000f8e00ff */
[----:B------:R-:W-:-:S02]  /*2ae0*/  UISETP.GE.OR UP0, UPT, UR5, UR12, UP0 ;  /* 0x0000000c0500728c */ /* 0x000fc40008706670 */
        /* <DEDUP_REMOVED lines=19> */
.L_x_41:
[----:B------:R-:W2:Y:S02]  /*2c20*/  LDCU UR4, c[0x0][0xb30] ;  /* 0x00016600ff0477ac */ /* 0x000ea40008000800 */
[----:B--2---:R-:W-:-:S09]  /*2c30*/  UISETP.NE.AND UP0, UPT, UR4, 0x1, UPT ;  /* 0x000000010400788c */ /* 0x004fd2000bf05270 */
[----:B------:R-:W-:Y:S05]  /*2c40*/  BRA.U UP0, `(.L_x_42) ;  /* 0x0000000100447547 */ /* 0x000fea000b800000 */
[----:B------:R-:W2:Y:S01]  /*2c50*/  LDCU.128 UR16, c[0x0][0xb10] ;  /* 0x00016200ff1077ac */ /* 0x000ea20008000c00 */
[----:B------:R-:W4:Y:S01]  /*2c60*/  LDCU UR10, c[0x0][0xb0c] ;  /* 0x00016180ff0a77ac */ /* 0x000f220008000800 */
[----:B------:R-:W1:Y:S01]  /*2c70*/  LDCU UR7, c[0x0][0xb20] ;  /* 0x00016400ff0777ac */ /* 0x000e620008000800 */
[----:B--2---:R-:W-:Y:S02]  /*2c80*/  UIMAD.WIDE.U32 UR8, UR37, UR16, URZ ;  /* 0x00000010250872a5 */ /* 0x004fe4000f8e00ff */
[----:B------:R-:W-:Y:S02]  /*2c90*/  UIMAD.WIDE.U32 UR4, UR31, UR19, URZ ;  /* 0x000000131f0472a5 */ /* 0x000fe4000f8e00ff */
[----:B----4-:R-:W-:Y:S02]  /*2ca0*/  UISETP.NE.AND UP2, UPT, UR10, 0x1, UPT ;  /* 0x000000010a00788c */ /* 0x010fe4000bf45270 */
[----:B------:R-:W-:Y:S01]  /*2cb0*/  UISETP.NE.AND UP0, UPT, UR18, 0x1, UPT ;  /* 0x000000011200788c */ /* 0x000fe2000bf05270 */
[----:B------:R-:W-:-:S02]  /*2cc0*/  UMOV UR8, UR9 ;  /* 0x0000000900087c82 */ /* 0x000fc40008000000 */
[----:B------:R-:W-:Y:S01]  /*2cd0*/  UMOV UR4, UR5 ;  /* 0x0000000500047c82 */ /* 0x000fe20008000000 */
[----:B------:R-:W-:Y:S02]  /*2ce0*/  USHF.R.U32.HI UR17, URZ, UR17, UR8 ;  /* 0x00000011ff117299 */ /* 0x000fe40008011608 */
[----:B-1----:R-:W-:Y:S02]  /*2cf0*/  USHF.R.U32.HI UR4, URZ, UR7, UR4 ;  /* 0x00000007ff047299 */ /* 0x002fe40008011604 */
[----:B------:R-:W-:Y:S02]  /*2d00*/  USEL UR5, UR37, UR17, !UP2 ;  /* 0x0000001125057287 */ /* 0x000fe4000d000000 */
[----:B------:R-:W-:-:S04]  /*2d10*/  USEL UR4, UR31, UR4, !UP0 ;  /* 0x000000041f047287 */ /* 0x000fc8000c000000 */
[----:B------:R-:W-:Y:S02]  /*2d20*/  UIADD3 UR7, UPT, UPT, UR5, -UR4, URZ ;  /* 0x8000000405077290 */ /* 0x000fe4000fffe0ff */
[----:B------:R-:W-:Y:S02]  /*2d30*/  UIADD3 UR4, UPT, UPT, -UR5, UR4, URZ ;  /* 0x0000000405047290 */ /* 0x000fe4000fffe1ff */
[----:B------:R-:W-:Y:S02]  /*2d40*/  UIMAD UR31, UR7, UR18, UR31 ;  /* 0x00000012071f72a4 */ /* 0x000fe4000f8e021f */
[----:B------:R-:W-:-:S12]  /*2d50*/  UIMAD UR37, UR4, UR10, UR37 ;  /* 0x0000000a042572a4 */ /* 0x000fd8000f8e0225 */
.L_x_42:
[----:B------:R-:W-:Y:S01]  /*2d60*/  VIADD R11, R11, 0x1 ;  /* 0x000000010b0b7836 */ /* 0x000fe20000000000 */
[----:B------:R-:W-:Y:S02]  /*2d70*/  R2UR UR5, R53 ;  /* 0x00000000350572ca */ /* 0x000fe400000e0000 */
[----:B------:R-:W-:Y:S02]  /*2d80*/  R2UR UR4, R52 ;  /* 0x00000000340472ca */ /* 0x000fe400000e0000 */
[C---:B------:R-:W-:Y:S02]  /*2d90*/  ISETP.NE.AND P0, PT, R11.reuse, 0x2, PT ;  /* 0x000000020b00780c */ /* 0x040fe40003f05270 */
[----:B------:R-:W-:Y:S02]  /*2da0*/  PLOP3.LUT P1, PT, PT, PT, PT, 0x80, 0x8 ;  /* 0x000000000008781c */ /* 0x000fe40003f2f070 */
[----:B-1----:R-:W-:Y:S02]  /*2db0*/  SEL R0, RZ, 0x1, P0 ;  /* 0x00000001ff007807 */ /* 0x002fe40000000000 */
[----:B------:R-:W-:-:S02]  /*2dc0*/  SEL R11, R11, RZ, P0 ;  /* 0x000000ff0b0b7207 */ /* 0x000fc40000000000 */
[----:B------:R-:W-:Y:S01]  /*2dd0*/  LOP3.LUT R10, R10, R0, RZ, 0x3c, !PT ;  /* 0x000000000a0a7212 */ /* 0x000fe200078e3cff */
[----:B------:R-:W-:Y:S02]  /*2de0*/  UIADD3 UR20, UPT, UPT, UR37, UR5, URZ ;  /* 0x0000000525147290 */ /* 0x000fe4000fffe0ff */
[----:B------:R-:W-:Y:S01]  /*2df0*/  UIADD3 UR25, UPT, UPT, UR31, UR4, URZ ;  /* 0x000000041f197290 */ /* 0x000fe2000fffe0ff */
[----:B------:R-:W-:Y:S11]  /*2e00*/  BRA.U UP1, `(.L_x_43) ;  /* 0xfffffff101387547 */ /* 0x000ff6000b83ffff */
[----:B------:R-:W-:Y:S01]  /*2e10*/  UIADD3 UR13, UPT, UPT, UR13, 0x118, URZ ;  /* 0x000001180d0d7890 */ /* 0x000fe2000fffe0ff */
[----:B------:R-:W-:-:S03]  /*2e20*/  SHF.L.U32 R2, R12, 0x1f, RZ ;  /* 0x0000001f0c027819 */ /* 0x000fc600000006ff */
[----:B------:R-:W-:-:S09]  /*2e30*/  ULEA UR4, UR6, UR13, 0x3 ;  /* 0x0000000d06047291 */ /* 0x000fd2000f8e18ff */
[----:B------:R-:W1:Y:S02]  /*2e40*/  SYNCS.PHASECHK.TRANS64.TRYWAIT P0, [UR4], R2 ;  /* 0x00000002ff0075a7 */ /* 0x000e640008001104 */
[----:B-1----:R-:W-:Y:S05]  /*2e50*/  @!P0 BRA `(.L_x_44) ;  /* 0x0000006400308947 */ /* 0x002fea0003800000 */
.L_x_170:
[----:B------:R-:W-:-:S04]  /*2e60*/  UIADD3 UR4, UPT, UPT, UR6, 0x1, URZ ;  /* 0x0000000106047890 */ /* 0x000fc8000fffe0ff */
[----:B------:R-:W-:-:S04]  /*2e70*/  UISETP.NE.AND UP0, UPT, UR4, 0x23, UPT ;  /* 0x000000230400788c */ /* 0x000fc8000bf05270 */
[----:B------:R-:W-:Y:S02]  /*2e80*/  USEL UR6, URZ, 0x1, UP0 ;  /* 0x00000001ff067887 */ /* 0x000fe40008000000 */
[----:B------:R-:W-:-:S04]  /*2e90*/  USEL UR4, UR4, URZ, UP0 ;  /* 0x000000ff04047287 */ /* 0x000fc80008000000 */
[----:B------:R-:W-:Y:S01]  /*2ea0*/  ULEA UR5, UR4, UR13, 0x3 ;  /* 0x0000000d04057291 */ /* 0x000fe2000f8e18ff */
[----:B-1----:R-:W-:-:S04]  /*2eb0*/  LOP3.LUT R2, R12, UR6, RZ, 0x3c, !PT ;  /* 0x000000060c027c12 */ /* 0x002fc8000f8e3cff */
[----:B------:R-:W-:-:S04]  /*2ec0*/  SHF.L.U32 R3, R2, 0x1f, RZ ;  /* 0x0000001f02037819 */ /* 0x000fc800000006ff */
[----:B------:R-:W1:Y:S02]  /*2ed0*/  SYNCS.PHASECHK.TRANS64.TRYWAIT P0, [UR5], R3 ;  /* 0x00000003ff0075a7 */ /* 0x000e640008001105 */
[----:B-1----:R-:W-:Y:S05]  /*2ee0*/  @!P0 BRA `(.L_x_45) ;  /* 0x0000006400248947 */ /* 0x002fea0003800000 */
.L_x_172:
[----:B------:R-:W-:-:S04]  /*2ef0*/  UIADD3 UR4, UPT, UPT, UR4, 0x1, URZ ;  /* 0x0000000104047890 */ /* 0x000fc8000fffe0ff */
[----:B------:R-:W-:-:S04]  /*2f00*/  UISETP.NE.AND UP0, UPT, UR4, 0x23, UPT ;  /* 0x000000230400788c */ /* 0x000fc8000bf05270 */
[----:B------:R-:W-:Y:S02]  /*2f10*/  USEL UR6, URZ, 0x1, UP0 ;  /* 0x00000001ff067887 */ /* 0x000fe40008000000 */
[----:B------:R-:W-:-:S04]  /*2f20*/  USEL UR4, UR4, URZ, UP0 ;  /* 0x000000ff04047287 */ /* 0x000fc80008000000 */
[----:B------:R-:W-:Y:S01]  /*2f30*/  ULEA UR5, UR4, UR13, 0x3 ;  /* 0x0000000d04057291 */ /* 0x000fe2000f8e18ff */
[----:B------:R-:W-:-:S04]  /*2f40*/  LOP3.LUT R2, R2, UR6, RZ, 0x3c, !PT ;  /* 0x0000000602027c12 */ /* 0x000fc8000f8e3cff */
[----:B-1----:R-:W-:-:S04]  /*2f50*/  SHF.L.U32 R3, R2, 0x1f, RZ ;  /* 0x0000001f02037819 */ /* 0x002fc800000006ff */
[----:B------:R-:W1:Y:S02]  /*2f60*/  SYNCS.PHASECHK.TRANS64.TRYWAIT P0, [UR5], R3 ;  /* 0x00000003ff0075a7 */ /* 0x000e640008001105 */
[----:B-1----:R-:W-:Y:S05]  /*2f70*/  @!P0 BRA `(.L_x_46) ;  /* 0x0000006400188947 */ /* 0x002fea0003800000 */
.L_x_174:
        /* <DEDUP_REMOVED lines=9> */
.L_x_176:
        /* <DEDUP_REMOVED lines=9> */
.L_x_178:
        /* <DEDUP_REMOVED lines=9> */
.L_x_180:
        /* <DEDUP_REMOVED lines=9> */
.L_x_182:
        /* <DEDUP_REMOVED lines=9> */
.L_x_184:
        /* <DEDUP_REMOVED lines=9> */
.L_x_186:
        /* <DEDUP_REMOVED lines=9> */
.L_x_188:
        /* <DEDUP_REMOVED lines=9> */
.L_x_190:
        /* <DEDUP_REMOVED lines=9> */
.L_x_192:
        /* <DEDUP_REMOVED lines=9> */
.L_x_194:
        /* <DEDUP_REMOVED lines=9> */
.L_x_196:
        /* <DEDUP_REMOVED lines=9> */
.L_x_198:
        /* <DEDUP_REMOVED lines=9> */
.L_x_200:
        /* <DEDUP_REMOVED lines=9> */
.L_x_202:
        /* <DEDUP_REMOVED lines=9> */
.L_x_204:
        /* <DEDUP_REMOVED lines=9> */
.L_x_206:
        /* <DEDUP_REMOVED lines=9> */
.L_x_208:
        /* <DEDUP_REMOVED lines=9> */
.L_x_210:
        /* <DEDUP_REMOVED lines=9> */
.L_x_212:
        /* <DEDUP_REMOVED lines=9> */
.L_x_214:
        /* <DEDUP_REMOVED lines=9> */
.L_x_216:
        /* <DEDUP_REMOVED lines=9> */
.L_x_218:
        /* <DEDUP_REMOVED lines=9> */
.L_x_220:
        /* <DEDUP_REMOVED lines=9> */
.L_x_222:
        /* <DEDUP_REMOVED lines=9> */
.L_x_224:
        /* <DEDUP_REMOVED lines=9> */
.L_x_226:
        /* <DEDUP_REMOVED lines=9> */
.L_x_228:
        /* <DEDUP_REMOVED lines=9> */
.L_x_230:
        /* <DEDUP_REMOVED lines=9> */
.L_x_232:
        /* <DEDUP_REMOVED lines=9> */
.L_x_234:
        /* <DEDUP_REMOVED lines=9> */
.L_x_236:
[----:B------:R-:W-:-:S04]  /*40f0*/  UIADD3 UR4, UPT, UPT, UR4, 0x1, URZ ;  /* 0x0000000104047890 */ /* 0x000fc8000fffe0ff */
[----:B------:R-:W-:-:S04]  /*4100*/  UISETP.NE.AND UP0, UPT, UR4, 0x23, UPT ;  /* 0x000000230400788c */ /* 0x000fc8000bf05270 */
[----:B------:R-:W-:Y:S02]  /*4110*/  USEL UR5, URZ, 0x1, UP0 ;  /* 0x00000001ff057887 */ /* 0x000fe40008000000 */
[----:B------:R-:W-:-:S04]  /*4120*/  USEL UR4, UR4, URZ, UP0 ;  /* 0x000000ff04047287 */ /* 0x000fc80008000000 */
[----:B------:R-:W-:Y:S01]  /*4130*/  ULEA UR4, UR4, UR13, 0x3 ;  /* 0x0000000d04047291 */ /* 0x000fe2000f8e18ff */
[----:B------:R-:W-:-:S04]  /*4140*/  LOP3.LUT R2, R2, UR5, RZ, 0x3c, !PT ;  /* 0x0000000502027c12 */ /* 0x000fc8000f8e3cff */
[----:B------:R-:W-:Y:S01]  /*4150*/  SHF.L.U32 R2, R2, 0x1f, RZ ;  /* 0x0000001f02027819 */ /* 0x000fe200000006ff */
[----:B-1----:R-:W-:-:S07]  /*4160*/  IMAD.U32 R0, RZ, RZ, UR4 ;  /* 0x00000004ff007e24 */ /* 0x002fce000f8e00ff */
.L_x_78:
[----:B-1----:R1:W2:Y:S02]  /*4170*/  SYNCS.PHASECHK.TRANS64.TRYWAIT P0, [R0+URZ], R2 ;  /* 0x00000002000075a7 */ /* 0x0022a400080011ff */
[----:B--2---:R-:W-:Y:S05]  /*4180*/  @!P0 NANOSLEEP.SYNCS 0x989680 ;  /* 0x009896800000895d */ /* 0x004fea0003900000 */
[----:B------:R-:W2:Y:S02]  /*4190*/  @!P0 SYNCS.PHASECHK.TRANS64 P0, [R0+URZ], R2 ;  /* 0x00000002000085a7 */ /* 0x000ea400080010ff */
[----:B--23--:R-:W-:Y:S05]  /*41a0*/  @P0 EXIT ;  /* 0x000000000000094d */ /* 0x00cfea0003800000 */
[----:B------:R-:W-:Y:S05]  /*41b0*/  BRA `(.L_x_78) ;  /* 0xfffffffc00ec7947 */ /* 0x000fea000383ffff */
.L_x_23:
[----:B------:R-:W2:Y:S02]  /*41c0*/  S2UR UR4, SR_CgaCtaId ;  /* 0x00000000000479c3 */ /* 0x000ea40000008800 */
[----:B--2---:R-:W-:-:S04]  /*41d0*/  UISETP.NE.AND UP0, UPT, UR4, URZ, UPT ;  /* 0x000000ff0400728c */ /* 0x004fc8000bf05270 */
[----:B------:R-:W-:-:S09]  /*41e0*/  UISETP.NE.OR UP0, UPT, UR22, 0x1, UP0 ;  /* 0x000000011600788c */ /* 0x000fd20008705670 */
[----:B------:R-:W-:Y:S05]  /*41f0*/  BRA.U UP0, `(.L_x_79) ;  /* 0x00000005004c7547 */ /* 0x000fea000b800000 */
[----:B------:R-:W2:Y:S01]  /*4200*/  S2UR UR5, SR_CgaCtaId ;  /* 0x00000000000579c3 */ /* 0x000ea20000008800 */
[----:B------:R-:W-:Y:S01]  /*4210*/  UMOV UR4, 0x400 ;  /* 0x0000040000047882 */ /* 0x000fe20000000000 */
[----:B------:R-:W-:Y:S01]  /*4220*/  ISETP.GE.U32.AND P2, PT, R0, 0x8, PT ;  /* 0x000000080000780c */ /* 0x000fe20003f46070 */
[----:B------:R-:W-:Y:S01]  /*4230*/  IMAD.MOV.U32 R12, RZ, RZ, 0x1 ;  /* 0x00000001ff0c7424 */ /* 0x000fe200078e00ff */
[----:B------:R-:W-:Y:S02]  /*4240*/  CS2R R10, SRZ ;  /* 0x00000000000a7805 */ /* 0x000fe4000001ff00 */
[----:B------:R-:W-:Y:S01]  /*4250*/  CS2R R8, SRZ ;  /* 0x0000000000087805 */ /* 0x000fe2000001ff00 */
[----:B--2---:R-:W-:-:S03]  /*4260*/  ULEA UR6, UR5, UR4, 0x18 ;  /* 0x0000000405067291 */ /* 0x004fc6000f8ec0ff */
[----:B------:R-:W-:-:S09]  /*4270*/  UMOV UR5, URZ ;  /* 0x000000ff00057c82 */ /* 0x000fd20008000000 */
.L_x_83:
[----:B------:R-:W-:Y:S02]  /*4280*/  LEA R2, R8, UR6, 0x3 ;  /* 0x0000000608027c11 */ /* 0x000fe4000f8e18ff */
[----:B------:R-:W-:-:S03]  /*4290*/  SHF.L.U32 R4, R9, 0x1f, RZ ;  /* 0x0000001f09047819 */ /* 0x000fc600000006ff */
[----:B------:R-:W-:Y:S01]  /*42a0*/  VIADD R5, R2, 0x2e0 ;  /* 0x000002e002057836 */ /* 0x000fe20000000000 */
[----:B------:R-:W2:Y:S02]  /*42b0*/  SYNCS.PHASECHK.TRANS64.TRYWAIT P0, [R2+URZ+0x2d0], R4 ;  /* 0x0002d004020075a7 */ /* 0x000ea400080011ff */
[----:B--2---:R-:W-:Y:S05]  /*42c0*/  @!P0 BRA `(.L_x_80) ;  /* 0x0000005c00448947 */ /* 0x004fea0003800000 */
.L_x_237:
[----:B------:R-:W-:Y:S01]  /*42d0*/  ULEA UR4, UR5, UR6, 0x3 ;  /* 0x0000000605047291 */ /* 0x000fe2000f8e18ff */
[----:B--2---:R-:W-:Y:S01]  /*42e0*/  PRMT R2, RZ, 0x654, R5 ;  /* 0x00000654ff027816 */ /* 0x004fe20000000005 */
[----:B------:R-:W-:Y:S01]  /*42f0*/  @!P2 IMAD.MOV.U32 R4, RZ, RZ, 0x10 ;  /* 0x00000010ff04a424 */ /* 0x000fe200078e00ff */
[----:B------:R-:W-:Y:S01]  /*4300*/  SHF.L.U32 R5, R12, 0x1f, RZ ;  /* 0x0000001f0c057819 */ /* 0x000fe200000006ff */
[----:B------:R-:W-:Y:S01]  /*4310*/  UIADD3 UR7, UPT, UPT, UR4, 0x270, URZ ;  /* 0x0000027004077890 */ /* 0x000fe2000fffe0ff */
[----:B------:R2:W-:Y:S05]  /*4320*/  SYNCS.ARRIVE.TRANS64.RED.A1T0 RZ, [R2+URZ], RZ ;  /* 0x000000ff02ff79a7 */ /* 0x0005ea00081004ff */
[----:B------:R-:W-:Y:S01]  /*4330*/  IMAD.U32 R6, RZ, RZ, UR7 ;  /* 0x00000007ff067e24 */ /* 0x000fe2000f8e00ff */
[----:B------:R-:W3:Y:S04]  /*4340*/  SYNCS.PHASECHK.TRANS64.TRYWAIT P0, [UR4+0x280], R5 ;  /* 0x00028005ff0075a7 */ /* 0x000ee80008001104 */
[----:B------:R-:W-:Y:S01]  /*4350*/  PRMT R6, R0, 0x654, R6 ;  /* 0x0000065400067816 */ /* 0x000fe20000000006 */
[----:B--23--:R-:W-:Y:S06]  /*4360*/  @!P0 BRA `(.L_x_81) ;  /* 0x0000005c00308947 */ /* 0x00cfec0003800000 */
.L_x_239:
[----:B------:R-:W-:Y:S01]  /*4370*/  ULEA UR8, UR5, UR6, 0x4 ;  /* 0x0000000605087291 */ /* 0x000fe2000f8e20ff */
[----:B------:R-:W-:Y:S01]  /*4380*/  SEL R3, R6, R3, !P2 ;  /* 0x0000000306037207 */ /* 0x000fe20005000000 */
[----:B------:R-:W-:Y:S01]  /*4390*/  UIADD3 UR9, UPT, UPT, UR4, 0x270, URZ ;  /* 0x0000027004097890 */ /* 0x000fe2000fffe0ff */
[----:B--2---:R-:W-:Y:S01]  /*43a0*/  LEA R2, R11, UR6, 0x3 ;  /* 0x000000060b027c11 */ /* 0x004fe2000f8e18ff */
[----:B------:R-:W-:Y:S01]  /*43b0*/  UIADD3 UR8, UPT, UPT, UR8, 0x300, URZ ;  /* 0x0000030008087890 */ /* 0x000fe2000fffe0ff */
[----:B------:R2:W-:Y:S01]  /*43c0*/  @!P2 SYNCS.ARRIVE.TRANS64.RED RZ, [R3+URZ], R4 ;  /* 0x0000000403ffa9a7 */ /* 0x0005e200080004ff */
[----:B------:R-:W-:Y:S01]  /*43d0*/  UIADD3 UR4, UPT, UPT, UR5, 0x1, URZ ;  /* 0x0000000105047890 */ /* 0x000fe2000fffe0ff */
[----:B------:R-:W-:-:S03]  /*43e0*/  VIADD R8, R8, 0x1 ;  /* 0x0000000108087836 */ /* 0x000fc60000000000 */
[----:B------:R-:W-:Y:S02]  /*43f0*/  UISETP.NE.AND UP0, UPT, UR4, 0x2, UPT ;  /* 0x000000020400788c */ /* 0x000fe4000bf05270 */
[----:B------:R-:W-:Y:S01]  /*4400*/  ISETP.NE.AND P0, PT, R8, 0x2, PT ;  /* 0x000000020800780c */ /* 0x000fe20003f05270 */
[----:B------:R-:W-:Y:S06]  /*4410*/  UGETNEXTWORKID.BROADCAST [UR8], [UR9] ;  /* 0x00000000080073ca */ /* 0x000fec0008000100 */
[----:B------:R-:W-:Y:S02]  /*4420*/  USEL UR7, URZ, 0x1, UP0 ;  /* 0x00000001ff077887 */ /* 0x000fe40008000000 */
[----:B------:R-:W-:-:S04]  /*4430*/  USEL UR5, UR4, URZ, UP0 ;  /* 0x000000ff04057287 */ /* 0x000fc80008000000 */
[----:B------:R-:W-:Y:S02]  /*4440*/  LOP3.LUT R12, R12, UR7, RZ, 0x3c, !PT ;  /* 0x000000070c0c7c12 */ /* 0x000fe4000f8e3cff */
[----:B--2---:R-:W-:-:S04]  /*4450*/  SHF.L.U32 R4, R10, 0x1f, RZ ;  /* 0x0000001f0a047819 */ /* 0x004fc800000006ff */
[----:B------:R-:W2:Y:S02]  /*4460*/  SYNCS.PHASECHK.TRANS64.TRYWAIT P1, [R2+URZ+0x270], R4 ;  /* 0x00027004020075a7 */ /* 0x000ea400080211ff */
[----:B--2---:R-:W-:Y:S05]  /*4470*/  @!P1 BRA `(.L_x_82) ;  /* 0x0000005c00049947 */ /* 0x004fea0003800000 */
.L_x_240:
[C---:B--2---:R-:W-:Y:S01]  /*4480*/  LEA R4, R11.reuse, UR6, 0x4 ;  /* 0x000000060b047c11 */ /* 0x044fe2000f8e20ff */
[----:B------:R-:W-:Y:S01]  /*4490*/  VIADD R2, R2, 0x280 ;  /* 0x0000028002027836 */ /* 0x000fe20000000000 */
[----:B------:R-:W-:Y:S01]  /*44a0*/  SEL R8, R8, RZ, P0 ;  /* 0x000000ff08087207 */ /* 0x000fe20000000000 */
[----:B------:R-:W-:-:S03]  /*44b0*/  VIADD R11, R11, 0x1 ;  /* 0x000000010b0b7836 */ /* 0x000fc60000000000 */
[----:B------:R-:W2:Y:S01]  /*44c0*/  LDS.128 R4, [R4+0x300] ;  /* 0x0003000004047984 */ /* 0x000ea20000000c00 */
[----:B------:R-:W-:Y:S02]  /*44d0*/  PRMT R2, RZ, 0x654, R2 ;  /* 0x00000654ff027816 */ /* 0x000fe40000000002 */
[C---:B------:R-:W-:Y:S01]  /*44e0*/  ISETP.NE.AND P1, PT, R11.reuse, 0x2, PT ;  /* 0x000000020b00780c */ /* 0x040fe20003f25270 */
[----:B------:R-:W-:Y:S01]  /*44f0*/  @!PT LDS RZ, [RZ] ;  /* 0x00000000fffff984 */ /* 0x000fe20000000800 */
[----:B------:R-:W-:Y:S01]  /*4500*/  @!PT LDS RZ, [RZ] ;  /* 0x00000000fffff984 */ /* 0x000fe20000000800 */
[----:B------:R-:W-:Y:S01]  /*4510*/  @!PT LDS RZ, [RZ] ;  /* 0x00000000fffff984 */ /* 0x000fe20000000800 */
[----:B------:R-:W-:Y:S01]  /*4520*/  @!PT LDS RZ, [RZ] ;  /* 0x00000000fffff984 */ /* 0x000fe20000000800 */
[----:B------:R3:W-:Y:S06]  /*4530*/  MEMBAR.ALL.CTA ;  /* 0x0000000000007992 */ /* 0x0007ec0000008000 */
[----:B---3--:R-:W3:Y:S01]  /*4540*/  FENCE.VIEW.ASYNC.S ;  /* 0x00000000000073c6 */ /* 0x008ee20000000000 */
[----:B------:R-:W-:Y:S01]  /*4550*/  SEL R11, R11, RZ, P1 ;  /* 0x000000ff0b0b7207 */ /* 0x000fe20000800000 */
[----:B---3--:R3:W-:Y:S01]  /*4560*/  SYNCS.ARRIVE.TRANS64.RED.A1T0 RZ, [R2+URZ], RZ ;  /* 0x000000ff02ff79a7 */ /* 0x0087e200081004ff */
[----:B--2---:R-:W-:-:S02]  /*4570*/  LOP3.LUT P3, RZ, R6, 0x1, RZ, 0xc0, !PT ;  /* 0x0000000106ff7812 */ /* 0x004fc4000786c0ff */
[----:B------:R-:W-:-:S04]  /*4580*/  SEL R4, RZ, 0x1, P1 ;  /* 0x00000001ff047807 */ /* 0x000fc80000800000 */
[----:B------:R-:W-:Y:S02]  /*4590*/  LOP3.LUT R10, R10, R4, RZ, 0x3c, !PT ;  /* 0x000000040a0a7212 */ /* 0x000fe400078e3cff */
[----:B---3--:R-:W-:-:S04]  /*45a0*/  SEL R2, RZ, 0x1, P0 ;  /* 0x00000001ff027807 */ /* 0x008fc80000000000 */
[----:B------:R-:W-:Y:S01]  /*45b0*/  LOP3.LUT R9, R9, R2, RZ, 0x3c, !PT ;  /* 0x0000000209097212 */ /* 0x000fe200078e3cff */
[----:B------:R-:W-:Y:S06]  /*45c0*/  @P3 BRA `(.L_x_83) ;  /* 0xfffffffc002c3947 */ /* 0x000fec000383ffff */
[----:B------:R-:W-:Y:S01]  /*45d0*/  ULEA UR4, UR5, UR6, 0x3 ;  /* 0x0000000605047291 */ /* 0x000fe2000f8e18ff */
[----:B------:R-:W-:-:S08]  /*45e0*/  SHF.L.U32 R2, R12, 0x1f, RZ ;  /* 0x0000001f0c027819 */ /* 0x000fd000000006ff */
[----:B------:R-:W2:Y:S02]  /*45f0*/  SYNCS.PHASECHK.TRANS64 P0, [UR4+0x280], R2 ;  /* 0x00028002ff0075a7 */ /* 0x000ea40008001004 */
[----:B--2---:R-:W-:Y:S05]  /*4600*/  @P0 BRA `(.L_x_84) ;  /* 0x0000000000080947 */ /* 0x004fea0003800000 */
[----:B------:R-:W2:Y:S02]  /*4610*/  SYNCS.PHASECHK.TRANS64.TRYWAIT P0, [UR4+0x280], R2 ;  /* 0x00028002ff0075a7 */ /* 0x000ea40008001104 */
[----:B--2---:R-:W-:Y:S05]  /*4620*/  @!P0 BRA `(.L_x_85) ;  /* 0x0000005800ac8947 */ /* 0x004fea0003800000 */
.L_x_84:
[----:B------:R-:W-:-:S04]  /*4630*/  UIADD3 UR7, UPT, UPT, UR5, 0x1, URZ ;  /* 0x0000000105077890 */ /* 0x000fc8000fffe0ff */
[----:B------:R-:W-:-:S04]  /*4640*/  UISETP.NE.AND UP0, UPT, UR7, 0x2, UPT ;  /* 0x000000020700788c */ /* 0x000fc8000bf05270 */
[----:B------:R-:W-:Y:S02]  /*4650*/  USEL UR8, URZ, 0x1, UP0 ;  /* 0x00000001ff087887 */ /* 0x000fe40008000000 */
[----:B------:R-:W-:-:S04]  /*4660*/  USEL UR7, UR7, URZ, UP0 ;  /* 0x000000ff07077287 */ /* 0x000fc80008000000 */
[----:B------:R-:W-:Y:S01]  /*4670*/  ULEA UR7, UR7, UR6, 0x3 ;  /* 0x0000000607077291 */ /* 0x000fe2000f8e18ff */
[----:B--2---:R-:W-:-:S04]  /*4680*/  LOP3.LUT R2, R12, UR8, RZ, 0x3c, !PT ;  /* 0x000000080c027c12 */ /* 0x004fc8000f8e3cff */
[----:B------:R-:W-:-:S04]  /*4690*/  SHF.L.U32 R0, R2, 0x1f, RZ ;  /* 0x0000001f02007819 */ /* 0x000fc800000006ff */
[----:B------:R-:W2:Y:S02]  /*46a0*/  SYNCS.PHASECHK.TRANS64 P0, [UR7+0x280], R0 ;  /* 0x00028000ff0075a7 */ /* 0x000ea40008001007 */
[----:B-12---:R-:W-:Y:S05]  /*46b0*/  @P0 EXIT ;  /* 0x000000000000094d */ /* 0x006fea0003800000 */
[----:B------:R-:W-:Y:S02]  /*46c0*/  SHF.L.U32 R2, R2, 0x1f, RZ ;  /* 0x0000001f02027819 */ /* 0x000fe400000006ff */
[----:B------:R-:W-:-:S07]  /*46d0*/  MOV R0, UR7 ;  /* 0x0000000700007c02 */ /* 0x000fce0008000f00 */
.L_x_86:
[----:B-1----:R1:W2:Y:S02]  /*46e0*/  SYNCS.PHASECHK.TRANS64.TRYWAIT P0, [R0+URZ+0x280], R2 ;  /* 0x00028002000075a7 */ /* 0x0022a400080011ff */
[----:B--2---:R-:W-:Y:S05]  /*46f0*/  @!P0 NANOSLEEP.SYNCS 0x989680 ;  /* 0x009896800000895d */ /* 0x004fea0003900000 */
[----:B------:R-:W2:Y:S02]  /*4700*/  @!P0 SYNCS.PHASECHK.TRANS64 P0, [R0+URZ+0x280], R2 ;  /* 0x00028002000085a7 */ /* 0x000ea400080010ff */
[----:B--2---:R-:W-:Y:S05]  /*4710*/  @P0 EXIT ;  /* 0x000000000000094d */ /* 0x004fea0003800000 */
[----:B------:R-:W-:Y:S05]  /*4720*/  BRA `(.L_x_86) ;  /* 0xfffffffc00ec7947 */ /* 0x000fea000383ffff */
.L_x_79:
[----:B------:R-:W-:Y:S05]  /*4730*/  BRA.U UP5, `(.L_x_87) ;  /* 0x0000001105a47547 */ /* 0x000fea000b800000 */
[----:B------:R-:W2:Y:S01]  /*4740*/  S2UR UR7, SR_CgaCtaId ;  /* 0x00000000000779c3 */ /* 0x000ea20000008800 */
[----:B------:R-:W-:Y:S01]  /*4750*/  UMOV UR4, 0x40 ;  /* 0x0000004000047882 */ /* 0x000fe20000000000 */
[----:B------:R-:W-:Y:S01]  /*4760*/  NOP ;  /* 0x0000000000007918 */ /* 0x000fe20000000000 */
[----:B------:R-:W-:Y:S01]  /*4770*/  UMOV UR6, 0x400 ;  /* 0x0000040000067882 */ /* 0x000fe20000000000 */
[----:B--2---:R-:W-:Y:S02]  /*4780*/  ULEA UR5, UR7, UR4, 0x18 ;  /* 0x0000000407057291 */ /* 0x004fe4000f8ec0ff */
[----:B------:R-:W-:-:S07]  /*4790*/  ULEA UR6, UR7, UR6, 0x18 ;  /* 0x0000000607067291 */ /* 0x000fce000f8ec0ff */
[----:B------:R-:W2:Y:S02]  /*47a0*/  LDS.U8 R0, [UR5+0x1c] ;  /* 0x00001c05ff007984 */ /* 0x000ea40008000000 */
[----:B--2---:R-:W-:-:S13]  /*47b0*/  ISETP.NE.AND P0, PT, R0, RZ, PT ;  /* 0x000000ff0000720c */ /* 0x004fda0003f05270 */
[----:B------:R-:W-:Y:S05]  /*47c0*/  @P0 BRA `(.L_x_88) ;  /* 0x0000000400080947 */ /* 0x000fea0003800000 */
[----:B------:R-:W-:Y:S02]  /*47d0*/  UISETP.NE.U32.AND UP1, UPT, UR33, 0x1, UPT ;  /* 0x000000012100788c */ /* 0x000fe4000bf25070 */
[----:B------:R-:W-:-:S07]  /*47e0*/  UIADD3 UR7, UPT, UPT, UR5, 0x8, URZ ;  /* 0x0000000805077890 */ /* 0x000fce000fffe0ff */
[----:B------:R-:W-:Y:S05]  /*47f0*/  BRA.U !UP1, `(.L_x_89) ;  /* 0x00000001099c7547 */ /* 0x000fea000b800000 */
[----:B------:R-:W-:Y:S01]  /*4800*/  ELECT P0, URZ, PT ;  /* 0x0000000000ff782f */ /* 0x000fe20003800000 */
[----:B------:R-:W-:-:S12]  /*4810*/  BSSY B0, `(.L_x_89) ;  /* 0x0000025000007945 */ /* 0x000fd80003800000 */
[----:B------:R-:W-:Y:S05]  /*4820*/  @!P0 BRA `(.L_x_90) ;  /* 0x00000000008c8947 */ /* 0x000fea0003800000 */
[----:B------:R-:W-:-:S05]  /*4830*/  UMOV UR4, 0x10 ;  /* 0x0000001000047882 */ /* 0x000fca0000000000 */
[----:B------:R-:W-:Y:S04]  /*4840*/  DEPBAR.LE SB2, 0x36 ;  /* 0x0000ad800000791a */ /* 0x000fe80000000000 */
[----:B------:R-:W2:Y:S02]  /*4850*/  UTCATOMSWS.2CTA.FIND_AND_SET.ALIGN UP0, UR4, UR4 ;  /* 0x00000004000475e3 */ /* 0x000ea40008200800 */
[----:B--2---:R-:W-:Y:S01]  /*4860*/  MOV R10, UR4 ;  /* 0x00000004000a7c02 */ /* 0x004fe20008000f00 */
[----:B------:R-:W-:Y:S06]  /*4870*/  BRA.U UP0, `(.L_x_91) ;  /* 0x0000000100187547 */ /* 0x000fec000b800000 */
.L_x_92:
[----:B------:R-:W-:Y:S05]  /*4880*/  NANOSLEEP 0x64 ;  /* 0x000000640000795d */ /* 0x000fea0003800000 */
[----:B------:R-:W-:-:S05]  /*4890*/  UMOV UR4, 0x10 ;  /* 0x0000001000047882 */ /* 0x000fca0000000000 */
[----:B------:R-:W-:Y:S04]  /*48a0*/  DEPBAR.LE SB2, 0x36 ;  /* 0x0000ad800000791a */ /* 0x000fe80000000000 */
[----:B------:R-:W2:Y:S02]  /*48b0*/  UTCATOMSWS.2CTA.FIND_AND_SET.ALIGN UP0, UR4, UR4 ;  /* 0x00000004000475e3 */ /* 0x000ea40008200800 */
[----:B--2---:R-:W-:Y:S01]  /*48c0*/  MOV R10, UR4 ;  /* 0x00000004000a7c02 */ /* 0x004fe20008000f00 */
[----:B------:R-:W-:Y:S05]  /*48d0*/  BRA.U !UP0, `(.L_x_92) ;  /* 0xfffffffd08e87547 */ /* 0x000fea000b83ffff */
.L_x_91:
[----:B------:R-:W2:Y:S01]  /*48e0*/  LDS R6, [UR5+0x10] ;  /* 0x00001005ff067984 */ /* 0x000ea20008000800 */
[----:B------:R-:W-:Y:S01]  /*48f0*/  IMAD.U32 R0, RZ, RZ, UR6 ;  /* 0x00000006ff007e24 */ /* 0x000fe2000f8e00ff */
[----:B------:R-:W-:-:S03]  /*4900*/  MOV R4, UR34 ;  /* 0x0000002200047c02 */ /* 0x000fc60008000f00 */
[----:B------:R-:W-:Y:S01]  /*4910*/  VIADD R0, R0, 0x320 ;  /* 0x0000032000007836 */ /* 0x000fe20000000000 */
[----:B--2---:R-:W-:-:S04]  /*4920*/  SHF.L.U32 R6, R6, 0x1f, RZ ;  /* 0x0000001f06067819 */ /* 0x004fc800000006ff */
[----:B------:R-:W2:Y:S02]  /*4930*/  SYNCS.PHASECHK.TRANS64.TRYWAIT P0, [UR5+0x8], R6 ;  /* 0x00000806ff0075a7 */ /* 0x000ea40008001105 */
[----:B--2---:R-:W-:Y:S05]  /*4940*/  @P0 BRA `(.L_x_93) ;  /* 0x0000000000080947 */ /* 0x004fea0003800000 */
[----:B------:R-:W2:Y:S02]  /*4950*/  SYNCS.PHASECHK.TRANS64.TRYWAIT P0, [UR5+0x8], R6 ;  /* 0x00000806ff0075a7 */ /* 0x000ea40008001105 */
[----:B--2---:R-:W-:Y:S05]  /*4960*/  @!P0 BRA `(.L_x_94) ;  /* 0x0000005400f48947 */ /* 0x004fea0003800000 */
.L_x_93:
[----:B------:R-:W-:Y:S01]  /*4970*/  PRMT R4, R4, 0x654, R0 ;  /* 0x0000065404047816 */ /* 0x000fe20000000000 */
[----:B------:R-:W-:Y:S01]  /*4980*/  HFMA2 R0, -RZ, RZ, 0, 5.9604644775390625e-08 ;  /* 0x00000001ff007431 */ /* 0x000fe200000001ff */
[----:B------:R-:W-:Y:S01]  /*4990*/  UPRMT UR4, UR34, 0x654, UR7 ;  /* 0x0000065422047896 */ /* 0x000fe20008000007 */
[----:B------:R-:W-:Y:S02]  /*49a0*/  IMAD.MOV.U32 R8, RZ, RZ, 0xffff ;  /* 0x0000ffffff087424 */ /* 0x000fe400078e00ff */
[----:B--2---:R-:W-:Y:S02]  /*49b0*/  IMAD.MOV.U32 R6, RZ, RZ, 0x4 ;  /* 0x00000004ff067424 */ /* 0x004fe400078e00ff */
[----:B------:R-:W-:Y:S01]  /*49c0*/  IMAD.SHL.U32 R9, R10, 0x20, RZ ;  /* 0x000000200a097824 */ /* 0x000fe200078e00ff */
[----:B------:R-:W-:Y:S02]  /*49d0*/  MOV R5, UR4 ;  /* 0x0000000400057c02 */ /* 0x000fe40008000f00 */
[-C--:B------:R-:W-:Y:S01]  /*49e0*/  SHF.L.U32 R8, R8, R10.reuse, RZ ;  /* 0x0000000a08087219 */ /* 0x080fe200000006ff */
[----:B------:R2:W-:Y:S01]  /*49f0*/  SYNCS.ARRIVE.TRANS64.RED RZ, [UR4], R6 ;  /* 0x00000006ffff79a7 */ /* 0x0005e20008000404 */
[----:B------:R-:W-:Y:S01]  /*4a00*/  SHF.L.U32 R7, R0, R10, RZ ;  /* 0x0000000a00077219 */ /* 0x000fe200000006ff */
[----:B------:R2:W-:Y:S04]  /*4a10*/  STS [UR6+0x320], R9 ;  /* 0x00032009ff007988 */ /* 0x0005e80008000806 */
[----:B------:R2:W-:Y:S04]  /*4a20*/  STAS [R4.64], R10 ;  /* 0x0000000a04007dbd */ /* 0x0005e8000c0008ff */
[----:B------:R2:W-:Y:S04]  /*4a30*/  ATOMS.OR RZ, [UR5+0x14], R8 ;  /* 0x00001408ffff798c */ /* 0x0005e8000b000005 */
[----:B------:R2:W-:Y:S04]  /*4a40*/  ATOMS.OR RZ, [UR5+0x18], R7 ;  /* 0x00001807ffff798c */ /* 0x0005e8000b000005 */
[----:B------:R2:W-:Y:S02]  /*4a50*/  ATOMS.XOR RZ, [UR5+0x10], R0 ;  /* 0x00001000ffff798c */ /* 0x0005e4000b800005 */
.L_x_90:
[----:B-1----:R-:W-:Y:S05]  /*4a60*/  BSYNC B0 ;  /* 0x0000000000007941 */ /* 0x002fea0003800000 */
.L_x_89:
[----:B------:R-:W-:Y:S05]  /*4a70*/  BRA.U UP1, `(.L_x_95) ;  /* 0x00000001016c7547 */ /* 0x000fea000b800000 */
[----:B------:R-:W-:-:S03]  /*4a80*/  UMOV UR4, 0xffffffff ;  /* 0xffffffff00047882 */ /* 0x000fc60000000000 */
[----:B------:R-:W-:Y:S05]  /*4a90*/  BRA.DIV UR4, `(.L_x_96) ;  /* 0x0000005604c07947 */ /* 0x000fea000b800000 */
[----:B------:R-:W-:-:S13]  /*4aa0*/  ELECT P6, URZ, PT ;  /* 0x0000000000ff782f */ /* 0x000fda00038c0000 */
.L_x_244:
[----:B------:R-:W-:Y:S05]  /*4ab0*/  @!P6 BRA `(.L_x_95) ;  /* 0x00000000005ce947 */ /* 0x000fea0003800000 */
[----:B--2---:R-:W2:Y:S02]  /*4ac0*/  LDS R4, [UR5+0x10] ;  /* 0x00001005ff047984 */ /* 0x004ea40008000800 */
[----:B--2---:R-:W-:-:S04]  /*4ad0*/  SHF.L.U32 R4, R4, 0x1f, RZ ;  /* 0x0000001f04047819 */ /* 0x004fc800000006ff */
[----:B------:R-:W2:Y:S02]  /*4ae0*/  SYNCS.PHASECHK.TRANS64.TRYWAIT P0, [UR5+0x8], R4 ;  /* 0x00000804ff0075a7 */ /* 0x000ea40008001105 */
[----:B--2---:R-:W-:Y:S05]  /*4af0*/  @P0 BRA `(.L_x_97) ;  /* 0x0000000000080947 */ /* 0x004fea0003800000 */
[----:B------:R-:W2:Y:S02]  /*4b00*/  SYNCS.PHASECHK.TRANS64.TRYWAIT P0, [UR5+0x8], R4 ;  /* 0x00000804ff0075a7 */ /* 0x000ea40008001105 */
[----:B--2---:R-:W-:Y:S05]  /*4b10*/  @!P0 BRA `(.L_x_98) ;  /* 0x0000005400c08947 */ /* 0x004fea0003800000 */
.L_x_97:
[----:B------:R-:W3:Y:S01]  /*4b20*/  LDS R6, [UR6+0x320] ;  /* 0x00032006ff067984 */ /* 0x000ee20008000800 */
[----:B--2---:R-:W-:Y:S02]  /*4b30*/  HFMA2 R0, -RZ, RZ, 0, 5.9604644775390625e-08 ;  /* 0x00000001ff007431 */ /* 0x004fe400000001ff */
[----:B------:R-:W-:Y:S01]  /*4b40*/  IMAD.MOV.U32 R4, RZ, RZ, 0xffff ;  /* 0x0000ffffff047424 */ /* 0x000fe200078e00ff */
[----:B------:R-:W-:Y:S01]  /*4b50*/  UPRMT UR4, UR34, 0x654, UR7 ;  /* 0x0000065422047896 */ /* 0x000fe20008000007 */
[----:B---3--:R-:W-:-:S03]  /*4b60*/  IMAD.SHL.U32 R5, R6, 0x20, RZ ;  /* 0x0000002006057824 */ /* 0x008fc600078e00ff */
[-C--:B------:R-:W-:Y:S02]  /*4b70*/  SHF.L.U32 R4, R4, R6.reuse, RZ ;  /* 0x0000000604047219 */ /* 0x080fe400000006ff */
[----:B------:R-:W-:Y:S01]  /*4b80*/  SHF.L.U32 R6, R0, R6, RZ ;  /* 0x0000000600067219 */ /* 0x000fe200000006ff */
[----:B------:R3:W-:Y:S04]  /*4b90*/  STS [UR6+0x320], R5 ;  /* 0x00032005ff007988 */ /* 0x0007e80008000806 */
[----:B------:R3:W-:Y:S04]  /*4ba0*/  ATOMS.OR RZ, [UR5+0x14], R4 ;  /* 0x00001404ffff798c */ /* 0x0007e8000b000005 */
[----:B------:R3:W-:Y:S01]  /*4bb0*/  ATOMS.OR RZ, [UR5+0x18], R6 ;  /* 0x00001806ffff798c */ /* 0x0007e2000b000005 */
[----:B------:R-:W-:Y:S03]  /*4bc0*/  SYNCS.ARRIVE.TRANS64.RED.A1T0 RZ, [UR4], RZ ;  /* 0x000000ffffff79a7 */ /* 0x000fe60008100404 */
[----:B------:R3:W-:Y:S01]  /*4bd0*/  ATOMS.XOR RZ, [UR5+0x10], R0 ;  /* 0x00001000ffff798c */ /* 0x0007e2000b800005 */
[----:B------:R-:W-:Y:S05]  /*4be0*/  BRA `(.L_x_95) ;  /* 0x0000000000107947 */ /* 0x000fea0003800000 */
.L_x_88:
[----:B------:R-:W-:Y:S02]  /*4bf0*/  MOV R0, 0xffffffff ;  /* 0xffffffff00007802 */ /* 0x000fe40000000f00 */
[----:B------:R-:W-:-:S03]  /*4c00*/  MOV R4, 0x4c30 ;  /* 0x00004c3000047802 */ /* 0x000fc60000000f00 */
[----:B------:R2:W-:Y:S04]  /*4c10*/  STS [UR6+0x320], R0 ;  /* 0x00032000ff007988 */ /* 0x0005e80008000806 */
[----:B-12--5:R-:W-:Y:S05]  /*4c20*/  CALL.REL.NOINC `($__internal_1_$__cuda_sm10x_tcgen05_guardrail_trap_phase_invalid_during_alloc) ;  /* 0x0000005c00207944 */ /* 0x026fea0003c00000 */
.L_x_95:
[----:B------:R-:W-:Y:S05]  /*4c30*/  WARPSYNC.ALL ;  /* 0x0000000000007948 */ /* 0x000fea0003800000 */
[----:B------:R-:W4:Y:S01]  /*4c40*/  S2UR UR4, SR_CgaCtaId ;  /* 0x00000000000479c3 */ /* 0x000f220000008800 */
[----:B------:R-:W-:Y:S01]  /*4c50*/  UMOV UR17, 0x400 ;  /* 0x0000040000117882 */ /* 0x000fe20000000000 */
[----:B------:R-:W-:-:S06]  /*4c60*/  NOP ;  /* 0x0000000000007918 */ /* 0x000fcc0000000000 */
[----:B------:R-:W-:Y:S06]  /*4c70*/  BAR.ARV 0x6, 0xa0 ;  /* 0x0182800000007b1d */ /* 0x000fec0000002000 */
[----:B------:R-:W1:Y:S01]  /*4c80*/  LDCU UR6, c[0x0][0x38c] ;  /* 0x00007180ff0677ac */ /* 0x000e620008000800 */
[----:B------:R-:W-:Y:S01]  /*4c90*/  LOP3.LUT R3, R3, 0xffff, RZ, 0xc0, !PT ;  /* 0x0000ffff03037812 */ /* 0x000fe200078ec0ff */
[----:B--2---:R-:W-:Y:S01]  /*4ca0*/  IMAD.MOV.U32 R9, RZ, RZ, 0x1 ;  /* 0x00000001ff097424 */ /* 0x004fe200078e00ff */
[----:B------:R-:W-:Y:S01]  /*4cb0*/  LOP3.LUT R2, R2, 0xffff, RZ, 0xc0, !PT ;  /* 0x0000ffff02027812 */ /* 0x000fe200078ec0ff */
[----:B------:R-:W-:Y:S01]  /*4cc0*/  IMAD.MOV.U32 R8, RZ, RZ, RZ ;  /* 0x000000ffff087224 */ /* 0x000fe200078e00ff */
[----:B------:R-:W-:Y:S01]  /*4cd0*/  R2UR UR20, R3 ;  /* 0x00000000031472ca */ /* 0x000fe200000e0000 */
[----:B------:R-:W-:Y:S01]  /*4ce0*/  UMOV UR24, URZ ;  /* 0x000000ff00187c82 */ /* 0x000fe20008000000 */
[----:B------:R-:W-:-:S02]  /*4cf0*/  R2UR UR30, R2 ;  /* 0x00000000021e72ca */ /* 0x000fc400000e0000 */
[----:B------:R-:W-:Y:S01]  /*4d00*/  CS2R R2, SRZ ;  /* 0x0000000000027805 */ /* 0x000fe2000001ff00 */
[----:B------:R-:W-:Y:S01]  /*4d10*/  UMOV UR15, URZ ;  /* 0x000000ff000f7c82 */ /* 0x000fe20008000000 */
[----:B----4-:R-:W-:Y:S01]  /*4d20*/  ULEA UR17, UR4, UR17, 0x18 ;  /* 0x0000001104117291 */ /* 0x010fe2000f8ec0ff */
[----:B------:R-:W-:Y:S01]  /*4d30*/  UMOV UR14, URZ ;  /* 0x000000ff000e7c82 */ /* 0x000fe20008000000 */
[----:B------:R-:W-:Y:S02]  /*4d40*/  UISETP.NE.AND UP3, UPT, UR33, URZ, UPT ;  /* 0x000000ff2100728c */ /* 0x000fe4000bf65270 */
[----:B------:R-:W-:Y:S02]  /*4d50*/  UIADD3 UR5, UPT, UPT, UR17, 0x3500, URZ ;  /* 0x0000350011057890 */ /* 0x000fe4000fffe0ff */
[----:B------:R-:W-:-:S03]  /*4d60*/  UIADD3 UR4, UPT, UPT, UR17, 0x26500, URZ ;  /* 0x0002650011047890 */ /* 0x000fc6000fffe0ff */
[----:B---3--:R-:W2:Y:S01]  /*4d70*/  LDS R0, [UR17+0x320] ;  /* 0x00032011ff007984 */ /* 0x008ea20008000800 */
[----:B-1----:R-:W-:Y:S02]  /*4d80*/  UIADD3 UR6, UPT, UPT, UR6, 0x1f, URZ ;  /* 0x0000001f06067890 */ /* 0x002fe4000fffe0ff */
[----:B------:R-:W-:Y:S02]  /*4d90*/  USHF.R.U32.HI UR5, URZ, 0x4, UR5 ;  /* 0x00000004ff057899 */ /* 0x000fe40008011605 */
[----:B------:R-:W-:Y:S02]  /*4da0*/  USHF.R.S32.HI UR25, URZ, 0x1f, UR6 ;  /* 0x0000001fff197899 */ /* 0x000fe40008011406 */
[----:B------:R-:W-:Y:S02]  /*4db0*/  USHF.R.U32.HI UR4, URZ, 0x4, UR4 ;  /* 0x00000004ff047899 */ /* 0x000fe40008011604 */
[----:B------:R-:W-:Y:S02]  /*4dc0*/  ULEA.HI UR25, UR25, UR6, URZ, 0x5 ;  /* 0x0000000619197291 */ /* 0x000fe4000f8f28ff */
[----:B------:R-:W-:-:S02]  /*4dd0*/  ULOP3.LUT UR5, UR5, 0x3fff, URZ, 0xc0, !UPT ;  /* 0x00003fff05057892 */ /* 0x000fc4000f8ec0ff */
[----:B------:R-:W-:Y:S02]  /*4de0*/  USHF.R.S32.HI UR25, URZ, 0x5, UR25 ;  /* 0x00000005ff197899 */ /* 0x000fe40008011419 */
[----:B------:R-:W-:Y:S02]  /*4df0*/  ULOP3.LUT UR22, UR4, 0x3fff, URZ, 0xc0, !UPT ;  /* 0x00003fff04167892 */ /* 0x000fe4000f8ec0ff */
[----:B------:R-:W-:Y:S02]  /*4e00*/  UISETP.LT.AND UP0, UPT, UR25, 0x1, UPT ;  /* 0x000000011900788c */ /* 0x000fe4000bf01270 */
[----:B------:R-:W-:Y:S02]  /*4e10*/  ULOP3.LUT UR21, UR5, 0x10000, URZ, 0xfc, !UPT ;  /* 0x0001000005157892 */ /* 0x000fe4000f8efcff */
[----:B------:R-:W-:Y:S02]  /*4e20*/  ULOP3.LUT UR22, UR22, 0x10000, URZ, 0xfc, !UPT ;  /* 0x0001000016167892 */ /* 0x000fe4000f8efcff */
[----:B------:R-:W-:Y:S01]  /*4e30*/  USEL UR31, UR25, 0x1, !UP0 ;  /* 0x00000001191f7887 */ /* 0x000fe2000c000000 */
[----:B------:R-:W-:Y:S01]  /*4e40*/  UMOV UR28, 0x0 ;  /* 0x00000000001c7882 */ /* 0x000fe20000000000 */
[----:B------:R-:W-:Y:S01]  /*4e50*/  UMOV UR29, 0x8100010 ;  /* 0x08100010001d7882 */ /* 0x000fe20000000000 */
[----:B------:R-:W-:Y:S01]  /*4e60*/  UMOV UR26, 0x0 ;  /* 0x00000000001a7882 */ /* 0x000fe20000000000 */
[----:B------:R-:W-:Y:S01]  /*4e70*/  UMOV UR27, 0x8100010 ;  /* 0x08100010001b7882 */ /* 0x000fe20000000000 */
[----:B--2---:R-:W-:-:S15]  /*4e80*/  R2UR UR32, R0 ;  /* 0x00000000002072ca */ /* 0x004fde00000e0000 */
.L_x_106:
[C---:B------:R-:W-:Y:S02]  /*4e90*/  LEA R0, R8.reuse, UR17, 0x3 ;  /* 0x0000001108007c11 */ /* 0x040fe4000f8e18ff */
[----:B------:R-:W-:Y:S02]  /*4ea0*/  SHF.L.U32 R4, R3, 0x1f, RZ ;  /* 0x0000001f03047819 */ /* 0x000fe400000006ff */
[----:B------:R-:W-:Y:S02]  /*4eb0*/  LEA R5, R8, UR17, 0x4 ;  /* 0x0000001108057c11 */ /* 0x000fe4000f8e20ff */
[----:B------:R-:W1:Y:S02]  /*4ec0*/  SYNCS.PHASECHK.TRANS64.TRYWAIT P0, [R0+URZ+0x270], R4 ;  /* 0x00027004000075a7 */ /* 0x000e6400080011ff */
[----:B-1-3--:R-:W-:Y:S05]  /*4ed0*/  @!P0 BRA `(.L_x_99) ;  /* 0x0000005000e88947 */ /* 0x00afea0003800000 */
.L_x_245:
[----:B-1----:R-:W1:Y:S01]  /*4ee0*/  LDS.128 R4, [R5+0x300] ;  /* 0x0003000005047984 */ /* 0x002e620000000c00 */
[----:B------:R-:W-:Y:S02]  /*4ef0*/  VIADD R0, R0, 0x280 ;  /* 0x0000028000007836 */ /* 0x000fe40000000000 */
[----:B------:R-:W-:Y:S01]  /*4f00*/  VIADD R8, R8, 0x1 ;  /* 0x0000000108087836 */ /* 0x000fe20000000000 */
[----:B------:R-:W-:Y:S01]  /*4f10*/  @!PT LDS RZ, [RZ] ;  /* 0x00000000fffff984 */ /* 0x000fe20000000800 */
[----:B------:R-:W-:Y:S01]  /*4f20*/  @!PT LDS RZ, [RZ] ;  /* 0x00000000fffff984 */ /* 0x000fe20000000800 */
[----:B------:R-:W-:Y:S01]  /*4f30*/  @!PT LDS RZ, [RZ] ;  /* 0x00000000fffff984 */ /* 0x000fe20000000800 */
[----:B------:R-:W-:Y:S01]  /*4f40*/  @!PT LDS RZ, [RZ] ;  /* 0x00000000fffff984 */ /* 0x000fe20000000800 */
[----:B------:R2:W-:Y:S06]  /*4f50*/  MEMBAR.ALL.CTA ;  /* 0x0000000000007992 */ /* 0x0005ec0000008000 */
[----:B--2---:R-:W2:Y:S01]  /*4f60*/  FENCE.VIEW.ASYNC.S ;  /* 0x00000000000073c6 */ /* 0x004ea20000000000 */
[----:B------:R-:W-:-:S04]  /*4f70*/  PRMT R0, RZ, 0x654, R0 ;  /* 0x00000654ff007816 */ /* 0x000fc80000000000 */
[----:B--2---:R2:W-:Y:S01]  /*4f80*/  SYNCS.ARRIVE.TRANS64.RED.A1T0 RZ, [R0+URZ], RZ ;  /* 0x000000ff00ff79a7 */ /* 0x0045e200081004ff */
[----:B-1----:R-:W-:Y:S01]  /*4f90*/  LOP3.LUT P1, RZ, R6, 0x1, RZ, 0xc0, !PT ;  /* 0x0000000106ff7812 */ /* 0x002fe2000782c0ff */
[----:B--2---:R-:W-:-:S12]  /*4fa0*/  BRA.U UP3, `(.L_x_100) ;  /* 0x0000000103e07547 */ /* 0x004fd8000b800000 */
[----:B------:R-:W1:Y:S01]  /*4fb0*/  LDCU UR4, c[0x0][0x38c] ;  /* 0x00007180ff0477ac */ /* 0x000e620008000800 */
[----:B------:R-:W-:Y:S02]  /*4fc0*/  PLOP3.LUT P2, PT, PT, PT, PT, 0x80, 0x8 ;  /* 0x000000000008781c */ /* 0x000fe40003f4f070 */
[----:B------:R-:W-:Y:S01]  /*4fd0*/  SHF.L.U32 R4, R9, 0x1f, RZ ;  /* 0x0000001f09047819 */ /* 0x000fe200000006ff */
[----:B------:R-:W-:Y:S02]  /*4fe0*/  ULEA UR23, UR24, UR17, 0x3 ;  /* 0x0000001118177291 */ /* 0x000fe4000f8e18ff */
[----:B------:R-:W-:Y:S02]  /*4ff0*/  ULEA UR18, UR24, UR32, 0x5 ;  /* 0x0000002018127291 */ /* 0x000fe4000f8e28ff */
[----:B-1----:R-:W-:-:S06]  /*5000*/  UISETP.GE.AND UP0, UPT, UR4, 0x1, UPT ;  /* 0x000000010400788c */ /* 0x002fcc000bf06270 */
[----:B------:R-:W-:-:S05]  /*5010*/  PLOP3.LUT P0, PT, PT, PT, UP0, 0x80, 0x8 ;  /* 0x000000000008781c */ /* 0x000fca0003f0f008 */
[----:B------:R-:W-:-:S08]  /*5020*/  @UP0 ULEA UR4, UR15, UR17, 0x3 ;  /* 0x000000110f040291 */ /* 0x000fd0000f8e18ff */
[----:B------:R-:W-:-:S04]  /*5030*/  @P0 SHF.L.U32 R0, R2, 0x1f, RZ ;  /* 0x0000001f02000819 */ /* 0x000fc800000006ff */
[----:B------:R1:W2:Y:S01]  /*5040*/  @P0 SYNCS.PHASECHK.TRANS64.TRYWAIT P2, [UR4], R0 ;  /* 0x00000000ff0005a7 */ /* 0x0002a20008041104 */
[----:B------:R-:W3:Y:S02]  /*5050*/  SYNCS.PHASECHK.TRANS64.TRYWAIT P0, [UR23+0x2b0], R4 ;  /* 0x0002b004ff0075a7 */ /* 0x000ee40008001117 */
[----:B-123--:R-:W-:Y:S05]  /*5060*/  @!P0 BRA `(.L_x_101) ;  /* 0x0000005000988947 */ /* 0x00efea0003800000 */
.L_x_247:
[----:B------:R-:W-:Y:S01]  /*5070*/  UMOV UR19, UR14 ;  /* 0x0000000e00137c82 */ /* 0x000fe20008000000 */
[----:B------:R-:W-:Y:S05]  /*5080*/  BRA.U !UP0, `(.L_x_102) ;  /* 0x0000000108987547 */ /* 0x000fea000b800000 */
[----:B------:R-:W-:Y:S02]  /*5090*/  UIADD3 UR19, UPT, UPT, UR31, UR14, URZ ;  /* 0x0000000e1f137290 */ /* 0x000fe4000fffe0ff */
[----:B------:R-:W-:Y:S01]  /*50a0*/  UPLOP3.LUT UP2, UPT, UPT, UPT, UPT, 0x40, 0x4 ;  /* 0x000000000004789c */ /* 0x000fe20003f4e870 */
[----:B------:R-:W-:Y:S01]  /*50b0*/  UMOV UR16, UR25 ;  /* 0x0000001900107c82 */ /* 0x000fe20008000000 */
[----:B------:R-:W-:-:S09]  /*50c0*/  UMOV UR6, UR15 ;  /* 0x0000000f00067c82 */ /* 0x000fd20008000000 */
.L_x_105:
[----:B--2---:R-:W-:Y:S01]  /*50d0*/  ULEA UR5, UR6, UR17, 0x3 ;  /* 0x0000001106057291 */ /* 0x004fe2000f8e18ff */
[----:B---3--:R-:W-:Y:S11]  /*50e0*/  @P2 BRA `(.L_x_103) ;  /* 0x00000000000c2947 */ /* 0x008ff60003800000 */
[----:B-1----:R-:W-:Y:S04]  /*50f0*/  SHF.L.U32 R4, R2, 0x1f, RZ ;  /* 0x0000001f02047819 */ /* 0x002fe800000006ff */
[----:B------:R-:W1:Y:S02]  /*5100*/  SYNCS.PHASECHK.TRANS64.TRYWAIT P0, [UR5], R4 ;  /* 0x00000004ff0075a7 */ /* 0x000e640008001105 */
[----:B-1----:R-:W-:Y:S05]  /*5110*/  @!P0 BRA `(.L_x_104) ;  /* 0x0000005000848947 */ /* 0x002fea0003800000 */
.L_x_103:
[----:B------:R-:W-:Y:S01]  /*5120*/  UISETP.NE.AND UP0, UPT, UR16, 0x1, UPT ;  /* 0x000000011000788c */ /* 0x000fe2000bf05270 */
[----:B------:R-:W-:Y:S01]  /*5130*/  PLOP3.LUT P2, PT, PT, PT, PT, 0x80, 0x8 ;  /* 0x000000000008781c */ /* 0x000fe20003f4f070 */
[----:B------:R-:W-:Y:S02]  /*5140*/  UIADD3 UR4, UPT, UPT, UR6, 0x1, URZ ;  /* 0x0000000106047890 */ /* 0x000fe4000fffe0ff */
[----:B------:R-:W-:Y:S02]  /*5150*/  ULEA UR12, UR6, UR22, 0x7 ;  /* 0x00000016060c7291 */ /* 0x000fe4000f8e38ff */
[----:B------:R-:W-:Y:S01]  /*5160*/  UISETP.NE.AND UP1, UPT, UR4, 0x23, UPT ;  /* 0x000000230400788c */ /* 0x000fe2000bf25270 */
[----:B------:R-:W-:Y:S01]  /*5170*/  PLOP3.LUT P0, PT, PT, PT, UP0, 0x80, 0x8 ;  /* 0x000000000008781c */ /* 0x000fe20003f0f008 */
[----:B------:R-:W-:Y:S02]  /*5180*/  UIADD3 UR10, UPT, UPT, UR12, 0x2, URZ ;  /* 0x000000020c0a7890 */ /* 0x000fe4000fffe0ff */
[----:B------:R-:W-:Y:S02]  /*5190*/  USEL UR7, URZ, 0x1, UP1 ;  /* 0x00000001ff077887 */ /* 0x000fe40008800000 */
[----:B------:R-:W-:Y:S02]  /*51a0*/  USEL UR15, UR4, URZ, UP1 ;  /* 0x000000ff040f7287 */ /* 0x000fe40008800000 */
[----:B------:R-:W-:Y:S02]  /*51b0*/  UIADD3 UR14, UPT, UPT, UR14, 0x1, URZ ;  /* 0x000000010e0e7890 */ /* 0x000fe4000fffe0ff */
[----:B------:R-:W-:Y:S01]  /*51c0*/  @UP0 ULEA UR4, UR15, UR17, 0x3 ;  /* 0x000000110f040291 */ /* 0x000fe2000f8e18ff */
[----:B------:R-:W-:Y:S01]  /*51d0*/  LOP3.LUT R2, R2, UR7, RZ, 0x3c, !PT ;  /* 0x0000000702027c12 */ /* 0x000fe2000f8e3cff */
[----:B------:R-:W-:Y:S01]  /*51e0*/  UIADD3 UR7, UPT, UPT, UR5, 0x118, URZ ;  /* 0x0000011805077890 */ /* 0x000fe2000fffe0ff */
[----:B------:R-:W-:Y:S02]  /*51f0*/  UMOV UR13, 0x80004020 ;  /* 0x80004020000d7882 */ /* 0x000fe40000000000 */
[----:B-1----:R-:W-:Y:S01]  /*5200*/  @P0 SHF.L.U32 R0, R2, 0x1f, RZ ;  /* 0x0000001f02000819 */ /* 0x002fe200000006ff */
[----:B------:R-:W-:Y:S01]  /*5210*/  UMOV UR5, 0x80004020 ;  /* 0x8000402000057882 */ /* 0x000fe20000000000 */
[----:B------:R-:W-:Y:S01]  /*5220*/  UMOV UR11, 0x80004020 ;  /* 0x80004020000b7882 */ /* 0x000fe20000000000 */
[----:B------:R-:W-:Y:S01]  /*5230*/  UMOV UR9, 0x80004020 ;  /* 0x8000402000097882 */ /* 0x000fe20000000000 */
[----:B------:R2:W3:Y:S01]  /*5240*/  @P0 SYNCS.PHASECHK.TRANS64.TRYWAIT P2, [UR4], R0 ;  /* 0x00000000ff0005a7 */ /* 0x0004e20008041104 */
[----:B------:R-:W-:Y:S02]  /*5250*/  ULEA UR4, UR6, UR21, 0x8 ;  /* 0x0000001506047291 */ /* 0x000fe4000f8e40ff */
[----:B------:R-:W-:Y:S02]  /*5260*/  UISETP.NE.AND UP0, UPT, UR14, UR19, UPT ;  /* 0x000000130e00728c */ /* 0x000fe4000bf05270 */
[----:B------:R-:W-:Y:S02]  /*5270*/  UIADD3 UR8, UPT, UPT, UR4, 0x2, URZ ;  /* 0x0000000204087890 */ /* 0x000fe4000fffe0ff */
[----:B------:R-:W-:Y:S01]  /*5280*/  UIADD3 UR16, UPT, UPT, UR16, -0x1, URZ ;  /* 0xffffffff10107890 */ /* 0x000fe2000fffe0ff */
[----:B------:R-:W-:Y:S02]  /*5290*/  UMOV UR6, UR15 ;  /* 0x0000000f00067c82 */ /* 0x000fe40008000000 */
[----:B------:R2:W-:Y:S01]  /*52a0*/  UTCHMMA.2CTA gdesc[UR4], gdesc[UR12], tmem[UR18], tmem[UR28], idesc[UR29], UP2 ;  /* 0x00ff1c0c040075ea */ /* 0x0005e20009200012 */
[----:B------:R-:W-:Y:S03]  /*52b0*/  UPLOP3.LUT UP2, UPT, UPT, UPT, UPT, 0x80, 0x8 ;  /* 0x000000000008789c */ /* 0x000fe60003f4f070 */
[----:B------:R2:W-:Y:S01]  /*52c0*/  UTCHMMA.2CTA gdesc[UR8], gdesc[UR10], tmem[UR18], tmem[UR26], idesc[UR27], UPT ;  /* 0x00ff1a0a080075ea */ /* 0x0005e2000ba00012 */
[----:B------:R2:W-:Y:S01]  /*52d0*/  UTCBAR.2CTA.MULTICAST [UR7], URZ, UR20 ;  /* 0x000000ff070073e9 */ /* 0x0005e20008200814 */
[----:B------:R-:W-:Y:S06]  /*52e0*/  BRA.U UP0, `(.L_x_105) ;  /* 0xfffffffd00787547 */ /* 0x000fec000b83ffff */
.L_x_102:
[----:B--2---:R-:W-:Y:S01]  /*52f0*/  UIADD3 UR4, UPT, UPT, UR23, 0x290, URZ ;  /* 0x0000029017047890 */ /* 0x004fe2000fffe0ff */
[----:B------:R-:W-:-:S08]  /*5300*/  UMOV UR14, UR19 ;  /* 0x00000013000e7c82 */ /* 0x000fd00008000000 */
[----:B------:R2:W-:Y:S01]  /*5310*/  UTCBAR.2CTA.MULTICAST [UR4], URZ, UR30 ;  /* 0x000000ff040073e9 */ /* 0x0005e2000820081e */
[----:B------:R-:W-:Y:S02]  /*5320*/  NOP ;  /* 0x0000000000007918 */ /* 0x000fe40000000000 */
.L_x_100:
[----:B--2---:R-:W-:Y:S01]  /*5330*/  UIADD3 UR4, UPT, UPT, UR24, 0x1, URZ ;  /* 0x0000000118047890 */ /* 0x004fe2000fffe0ff */
[----:B------:R-:W-:-:S03]  /*5340*/  ISETP.NE.AND P0, PT, R8, 0x2, PT ;  /* 0x000000020800780c */ /* 0x000fc60003f05270 */
[----:B------:R-:W-:Y:S01]  /*5350*/  UISETP.NE.AND UP0, UPT, UR4, 0x4, UPT ;  /* 0x000000040400788c */ /* 0x000fe2000bf05270 */
[----:B-1----:R-:W-:Y:S02]  /*5360*/  SEL R0, RZ, 0x1, P0 ;  /* 0x00000001ff007807 */ /* 0x002fe40000000000 */
[----:B------:R-:W-:Y:S01]  /*5370*/  SEL R8, R8, RZ, P0 ;  /* 0x000000ff08087207 */ /* 0x000fe20000000000 */
[----:B------:R-:W-:Y:S01]  /*5380*/  USEL UR5, URZ, 0x1, UP0 ;  /* 0x00000001ff057887 */ /* 0x000fe20008000000 */
[----:B------:R-:W-:Y:S01]  /*5390*/  LOP3.LUT R3, R3, R0, RZ, 0x3c, !PT ;  /* 0x0000000003037212 */ /* 0x000fe200078e3cff */
[----:B------:R-:W-:-:S04]  /*53a0*/  USEL UR24, UR4, URZ, UP0 ;  /* 0x000000ff04187287 */ /* 0x000fc80008000000 */
[----:B------:R-:W-:Y:S01]  /*53b0*/  LOP3.LUT R9, R9, UR5, RZ, 0x3c, !PT ;  /* 0x0000000509097c12 */ /* 0x000fe2000f8e3cff */
[----:B------:R-:W-:Y:S07]  /*53c0*/  @P1 BRA `(.L_x_106) ;  /* 0xfffffff800b01947 */ /* 0x000fee000383ffff */
[----:B------:R-:W1:Y:S01]  /*53d0*/  S2UR UR8, SR_CgaCtaId ;  /* 0x00000000000879c3 */ /* 0x000e620000008800 */
[----:B------:R-:W-:Y:S01]  /*53e0*/  ELECT P0, URZ, PT ;  /* 0x0000000000ff782f */ /* 0x000fe20003800000 */
[----:B------:R-:W-:Y:S01]  /*53f0*/  HFMA2 R0, -RZ, RZ, 0, 5.9604644775390625e-08 ;  /* 0x00000001ff007431 */ /* 0x000fe200000001ff */
[----:B------:R-:W-:-:S05]  /*5400*/  UMOV UR4, 0x40 ;  /* 0x0000004000047882 */ /* 0x000fca0000000000 */
[----:B------:R-:W-:Y:S01]  /*5410*/  UVIRTCOUNT.DEALLOC.SMPOOL 0x80 ;  /* 0x000000800000784c */ /* 0x000fe20000000000 */
[----:B------:R-:W-:Y:S02]  /*5420*/  UISETP.NE.AND UP1, UPT, UR33, URZ, UPT ;  /* 0x000000ff2100728c */ /* 0x000fe4000bf25270 */
[----:B-1----:R-:W-:-:S09]  /*5430*/  ULEA UR8, UR8, UR4, 0x18 ;  /* 0x0000000408087291 */ /* 0x002fd2000f8ec0ff */
[----:B------:R1:W-:Y:S01]  /*5440*/  @P0 STS.U8 [UR8+0x1c], R0 ;  /* 0x00001c00ff000988 */ /* 0x0003e20008000008 */
[----:B------:R-:W-:Y:S05]  /*5450*/  BRA.U UP1, `(.L_x_107) ;  /* 0x0000000101a07547 */ /* 0x000fea000b800000 */
[----:B------:R-:W-:Y:S01]  /*5460*/  UIADD3 UR7, UPT, UPT, UR17, 0x2b0, URZ ;  /* 0x000002b011077890 */ /* 0x000fe2000fffe0ff */
[----:B------:R-:W-:-:S03]  /*5470*/  SHF.L.U32 R2, R9, 0x1f, RZ ;  /* 0x0000001f09027819 */ /* 0x000fc600000006ff */
[----:B------:R-:W-:-:S09]  /*5480*/  ULEA UR4, UR24, UR7, 0x3 ;  /* 0x0000000718047291 */ /* 0x000fd2000f8e18ff */
[----:B------:R-:W2:Y:S02]  /*5490*/  SYNCS.PHASECHK.TRANS64.TRYWAIT P0, [UR4], R2 ;  /* 0x00000002ff0075a7 */ /* 0x000ea40008001104 */
[----:B--2---:R-:W-:Y:S05]  /*54a0*/  @!P0 BRA `(.L_x_108) ;  /* 0x0000004c00b88947 */ /* 0x004fea0003800000 */
.L_x_250:
        /* <DEDUP_REMOVED lines=9> */
.L_x_252:
        /* <DEDUP_REMOVED lines=9> */
.L_x_254:
[----:B------:R-:W-:-:S04]  /*55d0*/  UIADD3 UR4, UPT, UPT, UR4, 0x1, URZ ;  /* 0x0000000104047890 */ /* 0x000fc8000fffe0ff */
[----:B------:R-:W-:-:S04]  /*55e0*/  UISETP.NE.AND UP0, UPT, UR4, 0x4, UPT ;  /* 0x000000040400788c */ /* 0x000fc8000bf05270 */
[----:B------:R-:W-:Y:S02]  /*55f0*/  USEL UR5, URZ, 0x1, UP0 ;  /* 0x00000001ff057887 */ /* 0x000fe40008000000 */
[----:B------:R-:W-:-:S04]  /*5600*/  USEL UR4, UR4, URZ, UP0 ;  /* 0x000000ff04047287 */ /* 0x000fc80008000000 */
[----:B------:R-:W-:Y:S01]  /*5610*/  ULEA UR4, UR4, UR7, 0x3 ;  /* 0x0000000704047291 */ /* 0x000fe2000f8e18ff */
[----:B------:R-:W-:-:S04]  /*5620*/  LOP3.LUT R2, R2, UR5, RZ, 0x3c, !PT ;  /* 0x0000000502027c12 */ /* 0x000fc8000f8e3cff */
[----:B------:R-:W-:Y:S01]  /*5630*/  SHF.L.U32 R2, R2, 0x1f, RZ ;  /* 0x0000001f02027819 */ /* 0x000fe200000006ff */
[----:B-1----:R-:W-:-:S04]  /*5640*/  IMAD.U32 R0, RZ, RZ, UR4 ;  /* 0x00000004ff007e24 */ /* 0x002fc8000f8e00ff */
[----:B------:R1:W2:Y:S03]  /*5650*/  SYNCS.PHASECHK.TRANS64.TRYWAIT P0, [R0+URZ], R2 ;  /* 0x00000002000075a7 */ /* 0x0002a600080011ff */
[----:B--2---:R-:W-:Y:S05]  /*5660*/  @!P0 NANOSLEEP.SYNCS 0x989680 ;  /* 0x009896800000895d */ /* 0x004fea0003900000 */
[----:B------:R-:W2:Y:S02]  /*5670*/  @!P0 SYNCS.PHASECHK.TRANS64 P0, [R0+URZ], R2 ;  /* 0x00000002000085a7 */ /* 0x000ea400080010ff */
[----:B--2---:R-:W-:Y:S05]  /*5680*/  @P0 BRA `(.L_x_111) ;  /* 0x0000000000200947 */ /* 0x004fea0003800000 */
.L_x_112:
[----:B--2---:R2:W4:Y:S02]  /*5690*/  SYNCS.PHASECHK.TRANS64.TRYWAIT P0, [R0+URZ], R2 ;  /* 0x00000002000075a7 */ /* 0x00452400080011ff */
[----:B----4-:R-:W-:Y:S05]  /*56a0*/  @!P0 NANOSLEEP.SYNCS 0x989680 ;  /* 0x009896800000895d */ /* 0x010fea0003900000 */
[----:B------:R-:W4:Y:S02]  /*56b0*/  @!P0 SYNCS.PHASECHK.TRANS64 P0, [R0+URZ], R2 ;  /* 0x00000002000085a7 */ /* 0x000f2400080010ff */
[----:B----4-:R-:W-:Y:S05]  /*56c0*/  @!P0 BRA `(.L_x_112) ;  /* 0xfffffffc00f08947 */ /* 0x010fea000383ffff */
[----:B------:R-:W-:Y:S05]  /*56d0*/  BRA `(.L_x_111) ;  /* 0x00000000000c7947 */ /* 0x000fea0003800000 */
.L_x_107:
[----:B------:R-:W-:-:S04]  /*56e0*/  UIADD3 UR4, UPT, UPT, UR17, 0x2f0, URZ ;  /* 0x000002f011047890 */ /* 0x000fc8000fffe0ff */
[----:B------:R-:W-:-:S09]  /*56f0*/  UPRMT UR4, UR34, 0x654, UR4 ;  /* 0x0000065422047896 */ /* 0x000fd20008000004 */
[----:B------:R-:W-:Y:S03]  /*5700*/  SYNCS.ARRIVE.TRANS64.RED.A1T0 RZ, [UR4], RZ ;  /* 0x000000ffffff79a7 */ /* 0x000fe60008100404 */
.L_x_111:
[----:B-12---:R-:W-:Y:S01]  /*5710*/  SHF.L.U32 R2, RZ, 0x1f, RZ ;  /* 0x0000001fff027819 */ /* 0x006fe200000006ff */
[----:B------:R-:W-:Y:S01]  /*5720*/  UIADD3 UR4, UPT, UPT, UR17, 0x2f0, URZ ;  /* 0x000002f011047890 */ /* 0x000fe2000fffe0ff */
[----:B------:R-:W-:Y:S02]  /*5730*/  PLOP3.LUT P0, PT, PT, PT, UP1, 0x80, 0x8 ;  /* 0x000000000008781c */ /* 0x000fe40003f0f018 */
[----:B------:R-:W1:Y:S02]  /*5740*/  SYNCS.PHASECHK.TRANS64.TRYWAIT P1, [UR17+0x2f0], R2 ;  /* 0x0002f002ff0075a7 */ /* 0x000e640008021111 */
[----:B-1----:R-:W-:Y:S09]  /*5750*/  @!P1 BRA `(.L_x_113) ;  /* 0x0000004c00549947 */ /* 0x002ff20003800000 */
.L_x_256:
[----:B------:R-:W-:Y:S01]  /*5760*/  @!UP1 UPRMT UR4, UR34, 0x654, UR4 ;  /* 0x0000065422049896 */ /* 0x000fe20008000004 */
[----:B------:R-:W-:Y:S01]  /*5770*/  UMOV UR5, 0xffff ;  /* 0x0000ffff00057882 */ /* 0x000fe20000000000 */
[----:B------:R-:W-:-:S07]  /*5780*/  UMOV UR6, 0x1 ;  /* 0x0000000100067882 */ /* 0x000fce0000000000 */
[----:B------:R-:W-:Y:S01]  /*5790*/  @!P0 SYNCS.ARRIVE.TRANS64.RED.A1T0 RZ, [UR4], RZ ;  /* 0x000000ffffff89a7 */ /* 0x000fe20008100404 */
[----:B------:R-:W-:Y:S01]  /*57a0*/  NOP ;  /* 0x0000000000007918 */ /* 0x000fe20000000000 */
[----:B-1----:R-:W1:Y:S01]  /*57b0*/  LDS R0, [UR8+0x14] ;  /* 0x00001408ff007984 */ /* 0x002e620008000800 */
[----:B------:R-:W-:-:S04]  /*57c0*/  ULOP3.LUT UR4, UR32, 0xffff, URZ, 0xc0, !UPT ;  /* 0x0000ffff20047892 */ /* 0x000fc8000f8ec0ff */
[----:B------:R-:W-:-:S04]  /*57d0*/  USHF.R.U32.HI UR4, URZ, 0x5, UR4 ;  /* 0x00000005ff047899 */ /* 0x000fc80008011604 */
[----:B------:R-:W-:Y:S02]  /*57e0*/  USHF.L.U32 UR5, UR5, UR4, URZ ;  /* 0x0000000405057299 */ /* 0x000fe400080006ff */
[----:B------:R-:W-:-:S04]  /*57f0*/  USHF.L.U32 UR4, UR6, UR4, URZ ;  /* 0x0000000406047299 */ /* 0x000fc800080006ff */
[----:B-1----:R-:W-:-:S04]  /*5800*/  LOP3.LUT R0, R0, UR5, RZ, 0xc0, !PT ;  /* 0x0000000500007c12 */ /* 0x002fc8000f8ec0ff */
[----:B------:R-:W-:-:S13]  /*5810*/  ISETP.NE.AND P0, PT, R0, UR5, PT ;  /* 0x0000000500007c0c */ /* 0x000fda000bf05270 */
[----:B------:R-:W-:Y:S05]  /*5820*/  @P0 BRA `(.L_x_114) ;  /* 0x0000000000580947 */ /* 0x000fea0003800000 */
[----:B------:R-:W1:Y:S02]  /*5830*/  LDS R0, [UR8+0x18] ;  /* 0x00001808ff007984 */ /* 0x000e640008000800 */
[----:B-1----:R-:W-:-:S04]  /*5840*/  LOP3.LUT R0, R0, UR4, RZ, 0xc0, !PT ;  /* 0x0000000400007c12 */ /* 0x002fc8000f8ec0ff */
[----:B------:R-:W-:-:S13]  /*5850*/  ISETP.NE.AND P0, PT, R0, UR4, PT ;  /* 0x0000000400007c0c */ /* 0x000fda000bf05270 */
[----:B------:R-:W-:Y:S05]  /*5860*/  @P0 BRA `(.L_x_115) ;  /* 0x00000000003c0947 */ /* 0x000fea0003800000 */
[----:B------:R-:W1:Y:S01]  /*5870*/  S2R R2, SR_LANEID ;  /* 0x0000000000027919 */ /* 0x000e620000000000 */
[----:B------:R-:W-:-:S06]  /*5880*/  ULOP3.LUT UR5, URZ, UR5, URZ, 0x33, !UPT ;  /* 0x00000005ff057292 */ /* 0x000fcc000f8e33ff */
[----:B------:R-:W-:-:S04]  /*5890*/  IMAD.U32 R0, RZ, RZ, UR5 ;  /* 0x00000005ff007e24 */ /* 0x000fc8000f8e00ff */
[----:B------:R2:W4:Y:S02]  /*58a0*/  REDUX UR7, R0 ;  /* 0x00000000000773c4 */ /* 0x0005240000000000 */
[----:B------:R1:W-:Y:S01]  /*58b0*/  UTCATOMSWS.AND URZ, UR5 ;  /* 0x0000000500ff79e3 */ /* 0x0003e20008000000 */
[----:B--2---:R-:W-:Y:S01]  /*58c0*/  LOP3.LUT R0, RZ, UR4, RZ, 0x33, !PT ;  /* 0x00000004ff007c12 */ /* 0x004fe2000f8e33ff */
[----:B------:R-:W-:Y:S02]  /*58d0*/  VOTEU.ANY UR4, UPT, PT ;  /* 0x0000000000047886 */ /* 0x000fe400038e0100 */
[----:B------:R-:W-:Y:S02]  /*58e0*/  UFLO.U32 UR4, UR4 ;  /* 0x00000004000472bd */ /* 0x000fe400080e0000 */
[----:B------:R-:W2:Y:S04]  /*58f0*/  REDUX UR6, R0 ;  /* 0x00000000000673c4 */ /* 0x000ea80000000000 */
[----:B-1----:R-:W-:-:S02]  /*5900*/  ISETP.EQ.U32.AND P0, PT, R2, UR4, PT ;  /* 0x0000000402007c0c */ /* 0x002fc4000bf02070 */
[----:B----4-:R-:W-:-:S11]  /*5910*/  MOV R2, UR7 ;  /* 0x0000000700027c02 */ /* 0x010fd60008000f00 */
[----:B------:R1:W-:Y:S01]  /*5920*/  @P0 ATOMS.AND RZ, [UR8+0x14], R2 ;  /* 0x00001402ffff098c */ /* 0x0003e2000a800008 */
[----:B--2---:R-:W-:-:S05]  /*5930*/  IMAD.U32 R0, RZ, RZ, UR6 ;  /* 0x00000006ff007e24 */ /* 0x004fca000f8e00ff */
[----:B------:R1:W-:Y:S01]  /*5940*/  @P0 ATOMS.AND RZ, [UR8+0x18], R0 ;  /* 0x00001800ffff098c */ /* 0x0003e2000a800008 */
[----:B------:R-:W-:Y:S05]  /*5950*/  BRA `(.L_x_116) ;  /* 0x0000000000147947 */ /* 0x000fea0003800000 */
.L_x_115:
[----:B------:R-:W-:Y:S02]  /*5960*/  MOV R2, 0x5980 ;  /* 0x0000598000027802 */ /* 0x000fe40000000f00 */
[----:B---3-5:R-:W-:Y:S05]  /*5970*/  CALL.REL.NOINC `($__internal_0_$__cuda_sm10x_tcgen05_guardrail_trap_col_being_dealloced_not_returned_by_alloc) ;  /* 0x0000004c00c07944 */ /* 0x028fea0003c00000 */
[----:B------:R-:W-:Y:S05]  /*5980*/  BRA `(.L_x_116) ;  /* 0x0000000000087947 */ /* 0x000fea0003800000 */
.L_x_114:
[----:B------:R-:W-:Y:S02]  /*5990*/  MOV R2, 0x59b0 ;  /* 0x000059b000027802 */ /* 0x000fe40000000f00 */
[----:B---3-5:R-:W-:Y:S05]  /*59a0*/  CALL.REL.NOINC `($__internal_2_$__cuda_sm10x_tcgen05_guardrail_trap_unallocated_columns_being_dealloced) ;  /* 0x0000004c00cc7944 */ /* 0x028fea0003c00000 */
.L_x_116:
[----:B------:R-:W-:Y:S01]  /*59b0*/  NOP ;  /* 0x0000000000007918 */ /* 0x000fe20000000000 */
[----:B------:R-:W-:Y:S05]  /*59c0*/  EXIT ;  /* 0x000000000000794d */ /* 0x000fea0003800000 */
.L_x_87:
[----:B------:R-:W-:-:S09]  /*59d0*/  UISETP.NE.OR UP0, UPT, UR22, 0x3, !UP4 ;  /* 0x000000031600788c */ /* 0x000fd2000e705670 */
[----:B------:R-:W-:Y:S05]  /*59e0*/  BRA.U UP0, `(.L_x_117) ;  /* 0x0000001100387547 */ /* 0x000fea000b800000 */
[----:B------:R-:W2:Y:S01]  /*59f0*/  S2UR UR6, SR_CgaCtaId ;  /* 0x00000000000679c3 */ /* 0x000ea20000008800 */
[----:B------:R-:W3:Y:S01]  /*5a00*/  LDCU UR37, c[0x0][0x370] ;  /* 0x00006e00ff2577ac */ /* 0x000ee20008000800 */
[----:B------:R-:W-:Y:S02]  /*5a10*/  HFMA2 R13, -RZ, RZ, 0, 0 ;  /* 0x00000000ff0d7431 */ /* 0x000fe400000001ff */
[----:B------:R-:W-:Y:S01]  /*5a20*/  IMAD.MOV.U32 R15, RZ, RZ, 0x1 ;  /* 0x00000001ff0f7424 */ /* 0x000fe200078e00ff */
[----:B------:R-:W-:Y:S01]  /*5a30*/  MOV R7, 0x1000 ;  /* 0x0000100000077802 */ /* 0x000fe20000000f00 */
[----:B------:R-:W3:Y:S01]  /*5a40*/  LDCU.128 UR32, c[0x0][0xb10] ;  /* 0x00016200ff2077ac */ /* 0x000ee20008000c00 */
[----:B------:R-:W-:Y:S01]  /*5a50*/  IMAD.MOV.U32 R14, RZ, RZ, RZ ;  /* 0x000000ffff0e7224 */ /* 0x000fe200078e00ff */
[----:B------:R-:W4:Y:S01]  /*5a60*/  LDC.64 R16, c[0x0][0x348] ;  /* 0x0000d200ff107b82 */ /* 0x000f220000000a00 */
[----:B------:R-:W1:Y:S01]  /*5a70*/  LDCU UR31, c[0x0][0x374] ;  /* 0x00006e80ff1f77ac */ /* 0x000e620008000800 */
[----:B------:R-:W1:Y:S06]  /*5a80*/  LDCU UR15, c[0x0][0xb0c] ;  /* 0x00016180ff0f77ac */ /* 0x000e6c0008000800 */
[----:B------:R-:W4:Y:S01]  /*5a90*/  LDC.64 R2, c[0x0][0x888] ;  /* 0x00022200ff027b82 */ /* 0x000f220000000a00 */
[----:B------:R-:W1:Y:S01]  /*5aa0*/  LDCU UR40, c[0x0][0xb20] ;  /* 0x00016400ff2877ac */ /* 0x000e620008000800 */
[----:B------:R-:W1:Y:S06]  /*5ab0*/  LDCU UR4, c[0x0][0xb30] ;  /* 0x00016600ff0477ac */ /* 0x000e6c0008000800 */
[----:B------:R-:W4:Y:S01]  /*5ac0*/  LDC.64 R4, c[0x0][0x890] ;  /* 0x00022400ff047b82 */ /* 0x000f220000000a00 */
[----:B------:R-:W-:Y:S01]  /*5ad0*/  UMOV UR29, 0x400 ;  /* 0x00000400001d7882 */ /* 0x000fe20000000000 */
[----:B------:R-:W-:-:S02]  /*5ae0*/  UPLOP3.LUT UP3, UPT, UPT, UPT, UPT, 0x40, 0x4 ;  /* 0x000000000004789c */ /* 0x000fc40003f6e870 */
[----:B--2---:R-:W-:Y:S02]  /*5af0*/  ULEA UR29, UR6, UR29, 0x18 ;  /* 0x0000001d061d7291 */ /* 0x004fe4000f8ec0ff */
[----:B---3--:R-:W-:Y:S02]  /*5b00*/  UIMAD.WIDE.U32 UR6, UR37, UR32, URZ ;  /* 0x00000020250672a5 */ /* 0x008fe4000f8e00ff */
[----:B-1----:R-:W-:Y:S02]  /*5b10*/  UIMAD.WIDE.U32 UR8, UR31, UR35, URZ ;  /* 0x000000231f0872a5 */ /* 0x002fe4000f8e00ff */
[----:B------:R-:W-:Y:S02]  /*5b20*/  UISETP.GE.AND UP0, UPT, UR42, 0x1, UPT ;  /* 0x000000012a00788c */ /* 0x000fe4000bf06270 */
[----:B------:R-:W-:Y:S01]  /*5b30*/  UISETP.NE.AND UP4, UPT, UR42, 0x1, UPT ;  /* 0x000000012a00788c */ /* 0x000fe2000bf85270 */
[----:B------:R-:W-:Y:S02]  /*5b40*/  UMOV UR6, UR7 ;  /* 0x0000000700067c82 */ /* 0x000fe40008000000 */
[----:B------:R-:W-:Y:S01]  /*5b50*/  UMOV UR38, UR9 ;  /* 0x0000000900267c82 */ /* 0x000fe20008000000 */
[----:B------:R-:W1:Y:S01]  /*5b60*/  LDCU.64 UR22, c[0x0][0xb28] ;  /* 0x00016500ff1677ac */ /* 0x000e620008000a00 */
[----:B------:R-:W-:-:S02]  /*5b70*/  UISETP.NE.AND UP6, UPT, UR15, 0x1, UPT ;  /* 0x000000010f00788c */ /* 0x000fc4000bfc5270 */
[----:B------:R-:W-:Y:S02]  /*5b80*/  UISETP.NE.AND UP5, UPT, UR34, 0x1, UPT ;  /* 0x000000012200788c */ /* 0x000fe4000bfa5270 */
[----:B------:R-:W-:Y:S02]  /*5b90*/  USHF.R.U32.HI UR39, URZ, UR33, UR6 ;  /* 0x00000021ff277299 */ /* 0x000fe40008011606 */
[----:B------:R-:W-:Y:S02]  /*5ba0*/  USHF.R.U32.HI UR38, URZ, UR40, UR38 ;  /* 0x00000028ff267299 */ /* 0x000fe40008011626 */
[----:B------:R-:W-:Y:S01]  /*5bb0*/  UISETP.NE.AND UP2, UPT, UR4, 0x1, UPT ;  /* 0x000000010400788c */ /* 0x000fe2000bf45270 */
[----:B------:R-:W-:-:S10]  /*5bc0*/  UMOV UR12, URZ ;  /* 0x000000ff000c7c82 */ /* 0x000fd40008000000 */
.L_x_126:
[C---:B------:R-:W-:Y:S02]  /*5bd0*/  LEA R12, R14.reuse, UR29, 0x3 ;  /* 0x0000001d0e0c7c11 */ /* 0x040fe4000f8e18ff */
[----:B------:R-:W-:Y:S02]  /*5be0*/  SHF.L.U32 R0, R13, 0x1f, RZ ;  /* 0x0000001f0d007819 */ /* 0x000fe400000006ff */
[----:B------:R-:W-:Y:S02]  /*5bf0*/  LEA R8, R14, UR29, 0x4 ;  /* 0x0000001d0e087c11 */ /* 0x000fe4000f8e20ff */
[----:B------:R-:W2:Y:S02]  /*5c00*/  SYNCS.PHASECHK.TRANS64.TRYWAIT P0, [R12+URZ+0x270], R0 ;  /* 0x000270000c0075a7 */ /* 0x000ea400080011ff */
[----:B--23--:R-:W-:Y:S05]  /*5c10*/  @!P0 BRA `(.L_x_118) ;  /* 0x00000048003c8947 */ /* 0x00cfea0003800000 */
.L_x_257:
[----:B------:R-:W3:Y:S01]  /*5c20*/  LDS.128 R8, [R8+0x300] ;  /* 0x0003000008087984 */ /* 0x000ee20000000c00 */
[----:B------:R-:W-:Y:S01]  /*5c30*/  UISETP.GE.AND UP0, UPT, UR42, 0x1, UPT ;  /* 0x000000012a00788c */ /* 0x000fe2000bf06270 */
[----:B------:R-:W-:Y:S01]  /*5c40*/  @!PT LDS RZ, [RZ] ;  /* 0x00000000fffff984 */ /* 0x000fe20000000800 */
[----:B------:R-:W-:Y:S01]  /*5c50*/  @!PT LDS RZ, [RZ] ;  /* 0x00000000fffff984 */ /* 0x000fe20000000800 */
[----:B------:R-:W-:Y:S01]  /*5c60*/  @!PT LDS RZ, [RZ] ;  /* 0x00000000fffff984 */ /* 0x000fe20000000800 */
[----:B------:R-:W-:Y:S01]  /*5c70*/  @!PT LDS RZ, [RZ] ;  /* 0x00000000fffff984 */ /* 0x000fe20000000800 */
[----:B------:R1:W-:Y:S06]  /*5c80*/  MEMBAR.ALL.CTA ;  /* 0x0000000000007992 */ /* 0x0003ec0000008000 */
[----:B-1----:R-:W1:Y:S01]  /*5c90*/  FENCE.VIEW.ASYNC.S ;  /* 0x00000000000073c6 */ /* 0x002e620000000000 */
[----:B---3--:R-:W-:Y:S11]  /*5ca0*/  LOP3.LUT P0, RZ, R10, 0x1, RZ, 0xc0, !PT ;  /* 0x000000010aff7812 */ /* 0x008ff6000780c0ff */
[----:B------:R-:W-:Y:S02]  /*5cb0*/  @!UPT UIADD3 URZ, UPT, UPT, URZ, URZ, URZ ;  /* 0x000000fffffff290 */ /* 0x000fe4000fffe0ff */
[----:B-1----:R-:W-:Y:S01]  /*5cc0*/  VOTEU.ANY UP1, P0 ;  /* 0x0000000000ff7886 */ /* 0x002fe20000020100 */
[----:B------:R-:W-:Y:S11]  /*5cd0*/  PLOP3.LUT P0, PT, PT, PT, UP1, 0x80, 0x8 ;  /* 0x000000000008781c */ /* 0x000ff60003f0f018 */
[----:B------:R-:W-:Y:S02]  /*5ce0*/  @!UPT UIADD3 URZ, UPT, UPT, URZ, URZ, URZ ;  /* 0x000000fffffff290 */ /* 0x000fe4000fffe0ff */
[----:B--2---:R-:W-:Y:S02]  /*5cf0*/  @P0 SHF.R.U32.HI R0, RZ, 0x10, R9 ;  /* 0x00000010ff000819 */ /* 0x004fe40000011609 */
[----:B------:R-:W-:Y:S02]  /*5d00*/  @P0 MOV R6, R8 ;  /* 0x0000000800060202 */ /* 0x000fe40000000f00 */
[----:B------:R-:W-:Y:S01]  /*5d10*/  @P0 R2UR UR4, R0 ;  /* 0x00000000000402ca */ /* 0x000fe200000e0000 */
[----:B------:R-:W-:Y:S01]  /*5d20*/  VIADD R0, R12, 0x280 ;  /* 0x000002800c007836 */ /* 0x000fe20000000000 */
[----:B------:R-:W-:Y:S02]  /*5d30*/  @P0 LOP3.LUT R8, R9, 0xffff, RZ, 0xc0, !PT ;  /* 0x0000ffff09080812 */ /* 0x000fe400078ec0ff */
[----:B------:R-:W-:Y:S02]  /*5d40*/  @P0 R2UR UR6, R6 ;  /* 0x00000000060602ca */ /* 0x000fe400000e0000 */
[----:B------:R-:W-:Y:S02]  /*5d50*/  PRMT R0, RZ, 0x654, R0 ;  /* 0x00000654ff007816 */ /* 0x000fe40000000000 */
[----:B------:R-:W-:Y:S02]  /*5d60*/  @P0 R2UR UR5, R8 ;  /* 0x00000000080502ca */ /* 0x000fe400000e0000 */
[----:B------:R1:W-:Y:S03]  /*5d70*/  SYNCS.ARRIVE.TRANS64.RED.A1T0 RZ, [R0+URZ], RZ ;  /* 0x000000ff00ff79a7 */ /* 0x0003e600081004ff */
[----:B------:R-:W-:Y:S04]  /*5d80*/  @UP1 UMOV UR30, UR4 ;  /* 0x00000004001e1c82 */ /* 0x000fe80008000000 */
[----:B------:R-:W-:Y:S04]  /*5d90*/  @UP1 UMOV UR14, UR6 ;  /* 0x00000006000e1c82 */ /* 0x000fe80008000000 */
[----:B------:R-:W-:Y:S01]  /*5da0*/  @UP1 UMOV UR13, UR5 ;  /* 0x00000005000d1c82 */ /* 0x000fe20008000000 */
[----:B------:R-:W-:Y:S05]  /*5db0*/  BRA.U !UP0, `(.L_x_119) ;  /* 0x0000000108a47547 */ /* 0x000fea000b800000 */
[----:B------:R-:W-:Y:S02]  /*5dc0*/  UIMAD.WIDE.U32 UR8, UR13, UR35, URZ ;  /* 0x000000230d0872a5 */ /* 0x000fe4000f8e00ff */
[----:B------:R-:W-:Y:S02]  /*5dd0*/  UIMAD.WIDE.U32 UR10, UR14, UR32, URZ ;  /* 0x000000200e0a72a5 */ /* 0x000fe4000f8e00ff */
[----:B------:R-:W-:Y:S02]  /*5de0*/  USEL UR4, UR31, UR38, !UP5 ;  /* 0x000000261f047287 */ /* 0x000fe4000e800000 */
[----:B------:R-:W-:Y:S02]  /*5df0*/  USEL UR7, UR37, UR39, !UP6 ;  /* 0x0000002725077287 */ /* 0x000fe4000f000000 */
[----:B------:R-:W-:Y:S02]  /*5e00*/  UIMAD.WIDE.U32 UR16, UR4, UR22, URZ ;  /* 0x00000016041072a5 */ /* 0x000fe4000f8e00ff */
[----:B------:R-:W-:Y:S01]  /*5e10*/  UIMAD.WIDE.U32 UR18, UR7, UR22, URZ ;  /* 0x00000016071272a5 */ /* 0x000fe2000f8e00ff */
[----:B------:R-:W-:Y:S02]  /*5e20*/  UMOV UR5, UR9 ;  /* 0x0000000900057c82 */ /* 0x000fe40008000000 */
[----:B------:R-:W-:Y:S03]  /*5e30*/  USHF.R.U32.HI UR6, URZ, UR40, UR5 ;  /* 0x00000028ff067299 */ /* 0x000fe60008011605 */
[----:B------:R-:W-:Y:S01]  /*5e40*/  UMOV UR5, UR11 ;  /* 0x0000000b00057c82 */ /* 0x000fe20008000000 */
[----:B------:R-:W-:Y:S02]  /*5e50*/  USEL UR6, UR13, UR6, !UP5 ;  /* 0x000000060d067287 */ /* 0x000fe4000e800000 */
[----:B------:R-:W-:Y:S02]  /*5e60*/  USHF.R.U32.HI UR8, URZ, UR33, UR5 ;  /* 0x00000021ff087299 */ /* 0x000fe40008011605 */
[----:B------:R-:W-:Y:S01]  /*5e70*/  UIMAD.WIDE.U32 UR10, UR6, UR22, URZ ;  /* 0x00000016060a72a5 */ /* 0x000fe2000f8e00ff */
[----:B------:R-:W-:Y:S02]  /*5e80*/  UMOV UR5, UR17 ;  /* 0x0000001100057c82 */ /* 0x000fe40008000000 */
[----:B------:R-:W-:Y:S03]  /*5e90*/  @UP4 USHF.R.U32.HI UR4, URZ, UR23, UR5 ;  /* 0x00000017ff044299 */ /* 0x000fe60008011605 */
[----:B------:R-:W-:Y:S01]  /*5ea0*/  UMOV UR5, UR19 ;  /* 0x0000001300057c82 */ /* 0x000fe20008000000 */
[----:B------:R-:W-:Y:S02]  /*5eb0*/  UIMAD UR4, UR42, UR4, URZ ;  /* 0x000000042a0472a4 */ /* 0x000fe4000f8e02ff */
[----:B------:R-:W-:Y:S02]  /*5ec0*/  @UP4 USHF.R.U32.HI UR7, URZ, UR23, UR5 ;  /* 0x00000017ff074299 */ /* 0x000fe40008011605 */
[----:B------:R-:W-:Y:S02]  /*5ed0*/  USEL UR5, UR14, UR8, !UP6 ;  /* 0x000000080e057287 */ /* 0x000fe4000f000000 */
[----:B------:R-:W-:Y:S02]  /*5ee0*/  UIMAD UR8, UR42, UR7, URZ ;  /* 0x000000072a0872a4 */ /* 0x000fe4000f8e02ff */
[----:B------:R-:W-:Y:S03]  /*5ef0*/  UISETP.GE.AND UP0, UPT, UR6, UR4, UPT ;  /* 0x000000040600728c */ /* 0x000fe6000bf06270 */
[----:B------:R-:W-:Y:S01]  /*5f00*/  UMOV UR4, UR11 ;  /* 0x0000000b00047c82 */ /* 0x000fe20008000000 */
[----:B------:R-:W-:Y:S02]  /*5f10*/  UISETP.GE.OR UP0, UPT, UR5, UR8, UP0 ;  /* 0x000000080500728c */ /* 0x000fe40008706670 */
[----:B------:R-:W-:Y:S02]  /*5f20*/  USHF.R.U32.HI UR4, URZ, UR23, UR4 ;  /* 0x00000017ff047299 */ /* 0x000fe40008011604 */
[----:B------:R-:W-:Y:S02]  /*5f30*/  UIMAD.WIDE.U32 UR8, UR5, UR22, URZ ;  /* 0x00000016050872a5 */ /* 0x000fe4000f8e00ff */
[----:B------:R-:W-:Y:S04]  /*5f40*/  USEL UR10, UR6, UR4, !UP4 ;  /* 0x00000004060a7287 */ /* 0x000fe8000e000000 */
[----:B------:R-:W-:Y:S01]  /*5f50*/  UIADD3 UR11, UPT, UPT, -UR10, URZ, URZ ;  /* 0x000000ff0a0b7290 */ /* 0x000fe2000fffe1ff */
[----:B------:R-:W-:Y:S02]  /*5f60*/  @!UP0 UMOV UR4, UR9 ;  /* 0x0000000900048c82 */ /* 0x000fe40008000000 */
[----:B------:R-:W-:Y:S02]  /*5f70*/  @!UP0 USHF.R.U32.HI UR4, URZ, UR23, UR4 ;  /* 0x00000017ff048299 */ /* 0x000fe40008011604 */
[----:B------:R-:W-:Y:S02]  /*5f80*/  UIMAD UR8, UR42, UR11, UR6 ;  /* 0x0000000b2a0872a4 */ /* 0x000fe4000f8e0206 */
[----:B------:R-:W-:Y:S04]  /*5f90*/  @!UP0 USEL UR4, UR5, UR4, !UP4 ;  /* 0x0000000405048287 */ /* 0x000fe8000e000000 */
[----:B------:R-:W-:Y:S02]  /*5fa0*/  @!UP0 UIMAD UR7, UR7, UR8, UR4 ;  /* 0x00000008070782a4 */ /* 0x000fe4000f8e0204 */
[----:B------:R-:W-:Y:S02]  /*5fb0*/  @!UP0 UIADD3 UR9, UPT, UPT, UR10, -UR4, URZ ;  /* 0x800000040a098290 */ /* 0x000fe4000fffe0ff */
[----:B------:R-:W-:Y:S02]  /*5fc0*/  UIADD3 UR8, UPT, UPT, -UR6, URZ, URZ ;  /* 0x000000ff06087290 */ /* 0x000fe4000fffe1ff */
[----:B------:R-:W-:Y:S02]  /*5fd0*/  UIADD3 UR4, UPT, UPT, -UR5, URZ, URZ ;  /* 0x000000ff05047290 */ /* 0x000fe4000fffe1ff */
[----:B------:R-:W-:Y:S03]  /*5fe0*/  @!UP0 UIMAD UR6, UR9, UR42, UR5 ;  /* 0x0000002a090682a4 */ /* 0x000fe6000f8e0205 */
[----:B------:R-:W-:Y:S01]  /*5ff0*/  @!UP0 UMOV UR5, UR7 ;  /* 0x0000000700058c82 */ /* 0x000fe20008000000 */
[----:B------:R-:W-:Y:S02]  /*6000*/  UIMAD UR7, UR15, UR4, UR14 ;  /* 0x000000040f0772a4 */ /* 0x000fe4000f8e020e */
[----:B------:R-:W-:Y:S02]  /*6010*/  UIMAD UR4, UR34, UR8, UR13 ;  /* 0x00000008220472a4 */ /* 0x000fe4000f8e020d */
[----:B------:R-:W-:Y:S02]  /*6020*/  UIMAD UR14, UR5, UR15, UR7 ;  /* 0x0000000f050e72a4 */ /* 0x000fe4000f8e0207 */
[----:B------:R-:W-:Y:S11]  /*6030*/  UIMAD UR13, UR6, UR34, UR4 ;  /* 0x00000022060d72a4 */ /* 0x000ff6000f8e0204 */
[----:B------:R-:W-:Y:S01]  /*6040*/  @!UPT UIADD3 URZ, UPT, UPT, URZ, URZ, URZ ;  /* 0x000000fffffff290 */ /* 0x000fe2000fffe0ff */
.L_x_119:
[----:B------:R-:W2:Y:S01]  /*6050*/  @!UP2 LDCU.128 UR8, c[0x0][0xb10] ;  /* 0x00016200ff08a7ac */ /* 0x000ea20008000c00 */
[C---:B----4-:R-:W-:Y:S02]  /*6060*/  ISETP.NE.U32.AND P1, PT, R4.reuse, RZ, PT ;  /* 0x000000ff0400720c */ /* 0x050fe40003f25070 */
[----:B------:R-:W-:Y:S02]  /*6070*/  ISETP.NE.U32.AND P0, PT, R4, RZ, PT ;  /* 0x000000ff0400720c */ /* 0x000fe40003f05070 */
[C---:B------:R-:W-:Y:S02]  /*6080*/  ISETP.NE.AND.EX P1, PT, R5.reuse, RZ, PT, P1 ;  /* 0x000000ff0500720c */ /* 0x040fe40003f25310 */
[----:B------:R-:W-:Y:S01]  /*6090*/  ISETP.NE.AND.EX P0, PT, R5, RZ, PT, P0 ;  /* 0x000000ff0500720c */ /* 0x000fe20003f05300 */
[----:B------:R-:W3:Y:S01]  /*60a0*/  @!UP2 LDCU UR5, c[0x0][0xb0c] ;  /* 0x00016180ff05a7ac */ /* 0x000ee20008000800 */
[----:B------:R-:W-:Y:S02]  /*60b0*/  USHF.L.U32 UR26, UR25, 0x6, URZ ;  /* 0x00000006191a7899 */ /* 0x000fe400080006ff */
[----:B------:R-:W-:Y:S02]  /*60c0*/  USHF.L.U32 UR27, UR20, 0x6, URZ ;  /* 0x00000006141b7899 */ /* 0x000fe400080006ff */
[----:B--2---:R-:W-:Y:S07]  /*60d0*/  UIMAD.WIDE.U32 UR6, UR14, UR8, URZ ;  /* 0x000000080e0672a5 */ /* 0x004fee000f8e00ff */
[----:B------:R-:W-:Y:S01]  /*60e0*/  @!UP2 UMOV UR4, UR7 ;  /* 0x000000070004ac82 */ /* 0x000fe20008000000 */
[----:B---3--:R-:W-:Y:S02]  /*60f0*/  @!UP2 UISETP.NE.AND UP0, UPT, UR5, 0x1, UPT ;  /* 0x000000010500a88c */ /* 0x008fe4000bf05270 */
[----:B------:R-:W-:Y:S02]  /*6100*/  @!UP2 USHF.R.U32.HI UR4, URZ, UR9, UR4 ;  /* 0x00000009ff04a299 */ /* 0x000fe40008011604 */
[----:B------:R-:W-:Y:S02]  /*6110*/  UIMAD.WIDE.U32 UR6, UR13, UR11, URZ ;  /* 0x0000000b0d0672a5 */ /* 0x000fe4000f8e00ff */
[----:B------:R-:W-:Y:S02]  /*6120*/  @!UP2 USEL UR8, UR14, UR4, !UP0 ;  /* 0x000000040e08a287 */ /* 0x000fe4000c000000 */
[----:B------:R-:W-:Y:S03]  /*6130*/  @!UP2 UISETP.NE.AND UP0, UPT, UR10, 0x1, UPT ;  /* 0x000000010a00a88c */ /* 0x000fe6000bf05270 */
[----:B------:R-:W-:Y:S02]  /*6140*/  @!UP2 UMOV UR6, UR7 ;  /* 0x000000070006ac82 */ /* 0x000fe40008000000 */
[----:B------:R-:W2:Y:S02]  /*6150*/  @!UP2 LDCU UR4, c[0x0][0xb20] ;  /* 0x00016400ff04a7ac */ /* 0x000ea40008000800 */
[----:B--2---:R-:W-:Y:S04]  /*6160*/  @!UP2 USHF.R.U32.HI UR6, URZ, UR4, UR6 ;  /* 0x00000004ff06a299 */ /* 0x004fe80008011606 */
[----:B------:R-:W-:Y:S04]  /*6170*/  @!UP2 USEL UR6, UR13, UR6, !UP0 ;  /* 0x000000060d06a287 */ /* 0x000fe8000c000000 */
[----:B------:R-:W-:Y:S02]  /*6180*/  @!UP2 UIADD3 UR4, UPT, UPT, -UR8, UR6, URZ ;  /* 0x000000060804a290 */ /* 0x000fe4000fffe1ff */
[----:B------:R-:W-:Y:S02]  /*6190*/  @!UP2 UIADD3 UR6, UPT, UPT, UR8, -UR6, URZ ;  /* 0x800000060806a290 */ /* 0x000fe4000fffe0ff */
[----:B------:R-:W-:Y:S02]  /*61a0*/  @!UP2 UIMAD UR14, UR4, UR5, UR14 ;  /* 0x00000005040ea2a4 */ /* 0x000fe4000f8e020e */
[----:B------:R-:W-:Y:S01]  /*61b0*/  @!UP2 UIMAD UR13, UR6, UR10, UR13 ;  /* 0x0000000a060da2a4 */ /* 0x000fe2000f8e020d */
[----:B------:R-:W-:Y:S11]  /*61c0*/  BRA.U UP3, `(.L_x_120) ;  /* 0x0000000103107547 */ /* 0x000ff6000b800000 */
[----:B------:R-:W-:Y:S04]  /*61d0*/  MOV R6, UR43 ;  /* 0x0000002b00067c02 */ /* 0x000fe80008000f00 */
[----:B------:R-:W-:Y:S04]  /*61e0*/  SHF.L.U32 R6, R6, 0x1f, RZ ;  /* 0x0000001f06067819 */ /* 0x000fe800000006ff */
[----:B------:R-:W2:Y:S02]  /*61f0*/  SYNCS.PHASECHK.TRANS64.TRYWAIT P2, [UR29+0x268], R6 ;  /* 0x00026806ff0075a7 */ /* 0x000ea4000804111d */
[----:B--2---:R-:W-:Y:S05]  /*6200*/  @!P2 BRA `(.L_x_121) ;  /* 0x0000004000d4a947 */ /* 0x004fea0003800000 */
.L_x_120:
[----:B------:R-:W-:Y:S05]  /*6210*/  @!P1 BRA `(.L_x_122) ;  /* 0x0000000000309947 */ /* 0x000fea0003800000 */
[----:B------:R-:W-:Y:S01]  /*6220*/  ISETP.NE.U32.AND P1, PT, R2, RZ, PT ;  /* 0x000000ff0200720c */ /* 0x000fe20003f25070 */
[----:B------:R-:W2:Y:S01]  /*6230*/  LDCU.64 UR4, c[0x0][0x358] ;  /* 0x00006b00ff0477ac */ /* 0x000ea20008000a00 */
[----:B------:R-:W-:Y:S02]  /*6240*/  IMAD.MOV.U32 R50, RZ, RZ, 0x1 ;  /* 0x00000001ff327424 */ /* 0x000fe400078e00ff */
[----:B------:R-:W-:Y:S11]  /*6250*/  ISETP.NE.AND.EX P1, PT, R3, RZ, PT, P1 ;  /* 0x000000ff0300720c */ /* 0x000ff60003f25310 */
[----:B------:R-:W-:Y:S02]  /*6260*/  @!UPT UIADD3 URZ, UPT, UPT, URZ, URZ, URZ ;  /* 0x000000fffffff290 */ /* 0x000fe4000fffe0ff */
[----:B------:R-:W3:Y:S01]  /*6270*/  @P1 LDC.64 R8, c[0x0][0x888] ;  /* 0x00022200ff081b82 */ /* 0x000ee20000000a00 */
[----:B-1----:R-:W-:Y:S04]  /*6280*/  @P1 IMAD R0, R4, UR36, RZ ;  /* 0x0000002404001c24 */ /* 0x002fe8000f8e02ff */
[----:B---3--:R-:W-:Y:S04]  /*6290*/  @P1 IMAD.WIDE R8, R0, 0x4, R8 ;  /* 0x0000000400081825 */ /* 0x008fe800078e0208 */
[----:B------:R-:W-:Y:S01]  /*62a0*/  HFMA2 R0, -RZ, RZ, 0, 5.9604644775390625e-08 ;  /* 0x00000001ff007431 */ /* 0x000fe200000001ff */
[----:B--2--5:R2:W5:Y:S04]  /*62b0*/  @P1 LDG.E R26, desc[UR4][R8.64] ;  /* 0x00000004081a1981 */ /* 0x024568000c1e1900 */
[----:B------:R-:W-:Y:S01]  /*62c0*/  @!P1 PRMT R50, R0, 0x7610, R50 ;  /* 0x0000761000329816 */ /* 0x000fe20000000032 */
[----:B--2---:R-:W3:Y:S06]  /*62d0*/  @!P1 LDC R26, c[0x0][0x880] ;  /* 0x00022000ff1a9b82 */ /* 0x004eec0000000800 */
.L_x_122:
[----:B---3-5:R-:W-:Y:S01]  /*62e0*/  @!P0 FSETP.EQ.AND P1, PT, R26, RZ, PT ;  /* 0x000000ff1a00820b */ /* 0x028fe20003f22000 */
[----:B------:R-:W-:Y:S01]  /*62f0*/  @!UPT UIADD3 URZ, UPT, UPT, URZ, URZ, URZ ;  /* 0x000000fffffff290 */ /* 0x000fe2000fffe0ff */
[----:B------:R-:W-:Y:S11]  /*6300*/  @!P0 BRA `(.L_x_123) ;  /* 0x0000000000188947 */ /* 0x000ff60003800000 */
[----:B------:R-:W-:Y:S02]  /*6310*/  LOP3.LUT P0, RZ, R50, 0xff, RZ, 0xc0, !PT ;  /* 0x000000ff32ff7812 */ /* 0x000fe4000780c0ff */
[----:B------:R-:W-:Y:S04]  /*6320*/  ISETP.NE.U32.AND P1, PT, R2, RZ, PT ;  /* 0x000000ff0200720c */ /* 0x000fe80003f25070 */
[----:B------:R-:W-:Y:S04]  /*6330*/  ISETP.NE.AND.EX P1, PT, R3, RZ, PT, P1 ;  /* 0x000000ff0300720c */ /* 0x000fe80003f25310 */
[----:B------:R-:W-:Y:S03]  /*6340*/  PLOP3.LUT P1, PT, P1, PT, PT, 0x8, 0x80 ;  /* 0x000000000080781c */ /* 0x000fe60000f2e170 */
[----:B------:R-:W-:Y:S11]  /*6350*/  @P0 FSETP.EQ.AND P1, PT, R26, RZ, PT ;  /* 0x000000ff1a00020b */ /* 0x000ff60003f22000 */
[----:B------:R-:W-:Y:S02]  /*6360*/  @!UPT UIADD3 URZ, UPT, UPT, URZ, URZ, URZ ;  /* 0x000000fffffff290 */ /* 0x000fe4000fffe0ff */
.L_x_123:
[----:B------:R-:W-:Y:S01]  /*6370*/  ULEA UR4, UR12, UR29, 0x3 ;  /* 0x0000001d0c047291 */ /* 0x000fe2000f8e18ff */
[----:B------:R-:W-:Y:S02]  /*6380*/  SHF.L.U32 R9, R15, 0x1f, RZ ;  /* 0x0000001f0f097819 */ /* 0x000fe400000006ff */
[----:B------:R-:W-:Y:S04]  /*6390*/  ELECT P0, URZ, PT ;  /* 0x0000000000ff782f */ /* 0x000fe80003800000 */
[----:B------:R-:W-:Y:S02]  /*63a0*/  PLOP3.LUT P1, PT, P1, P0, PT, 0xf2, 0x2f ;  /* 0x00000000002f781c */ /* 0x000fe40000f21e72 */
[----:B------:R-:W2:Y:S11]  /*63b0*/  SYNCS.PHASECHK.TRANS64.TRYWAIT P2, [UR4+0x248], R9 ;  /* 0x00024809ff0075a7 */ /* 0x000eb60008041104 */
[----:B------:R-:W-:Y:S05]  /*63c0*/  @!P1 IADD3 R8, P0, PT, R16, 0x580, RZ ;  /* 0x0000058010089810 */ /* 0x000fea0007f1e0ff */
[----:B-1----:R-:W-:Y:S01]  /*63d0*/  @!P1 IMAD.X R6, RZ, RZ, R17, P0 ;  /* 0x000000ffff069224 */ /* 0x002fe200000e0611 */
[----:B--2---:R-:W-:Y:S07]  /*63e0*/  @!P2 BRA `(.L_x_124) ;  /* 0x000000400074a947 */ /* 0x004fee0003800000 */
.L_x_260:
[----:B------:R-:W2:Y:S01]  /*63f0*/  S2UR UR11, SR_CgaCtaId ;  /* 0x00000000000b79c3 */ /* 0x000ea20000008800 */
[----:B------:R-:W-:Y:S01]  /*6400*/  @!P1 R2UR UR6, R6 ;  /* 0x00000000060692ca */ /* 0x000fe200000e0000 */
[----:B------:R-:W-:Y:S01]  /*6410*/  UIADD3 UR5, UPT, UPT, UR12, 0x1, URZ ;  /* 0x000000010c057890 */ /* 0x000fe2000fffe0ff */
[----:B------:R-:W-:Y:S01]  /*6420*/  @!P1 R2UR UR7, R8 ;  /* 0x00000000080792ca */ /* 0x000fe200000e0000 */
[----:B------:R-:W-:Y:S01]  /*6430*/  UIADD3 UR25, UPT, UPT, UR4, 0x230, URZ ;  /* 0x0000023004197890 */ /* 0x000fe2000fffe0ff */
[----:B-1----:R-:W-:Y:S01]  /*6440*/  @!P1 IMAD.MOV.U32 R0, RZ, RZ, 0x1000 ;  /* 0x00001000ff009424 */ /* 0x002fe200078e00ff */
[----:B------:R-:W-:Y:S01]  /*6450*/  UISETP.NE.AND UP0, UPT, UR5, 0x3, UPT ;  /* 0x000000030500788c */ /* 0x000fe2000bf05270 */
[----:B------:R-:W-:Y:S01]  /*6460*/  VIADD R14, R14, 0x1 ;  /* 0x000000010e0e7836 */ /* 0x000fe20000000000 */
[----:B------:R-:W-:Y:S01]  /*6470*/  UMOV UR18, 0x0 ;  /* 0x0000000000127882 */ /* 0x000fe20000000000 */
[----:B------:R-:W-:Y:S01]  /*6480*/  UMOV UR19, 0x10000000 ;  /* 0x1000000000137882 */ /* 0x000fe20000000000 */
[----:B------:R-:W-:Y:S02]  /*6490*/  USEL UR21, UR5, URZ, UP0 ;  /* 0x000000ff05157287 */ /* 0x000fe40008000000 */
[----:B------:R-:W-:Y:S02]  /*64a0*/  USEL UR9, URZ, 0x1, UP0 ;  /* 0x00000001ff097887 */ /* 0x000fe40008000000 */
[----:B------:R-:W-:Y:S01]  /*64b0*/  VOTEU.ALL UP0, P1 ;  /* 0x0000000000ff7886 */ /* 0x000fe20000800000 */
[----:B------:R-:W-:Y:S01]  /*64c0*/  IMAD.U32 R9, RZ, RZ, UR6 ;  /* 0x00000006ff097e24 */ /* 0x000fe2000f8e00ff */
[----:B------:R-:W-:Y:S01]  /*64d0*/  UMOV UR28, UR36 ;  /* 0x00000024001c7c82 */ /* 0x000fe20008000000 */
[----:B------:R-:W-:Y:S01]  /*64e0*/  IMAD.U32 R8, RZ, RZ, UR7 ;  /* 0x00000007ff087e24 */ /* 0x000fe2000f8e00ff */
[----:B------:R-:W-:Y:S01]  /*64f0*/  LOP3.LUT R15, R15, UR9, RZ, 0x3c, !PT ;  /* 0x000000090f0f7c12 */ /* 0x000fe2000f8e3cff */
[----:B------:R-:W-:Y:S01]  /*6500*/  @!UP0 ULEA UR5, UR12, UR29, 0xc ;  /* 0x0000001d0c058291 */ /* 0x000fe2000f8e60ff */
[----:B------:R-:W-:Y:S01]  /*6510*/  @!P1 R2UR UR7, R9 ;  /* 0x00000000090792ca */ /* 0x000fe200000e0000 */
[----:B------:R-:W-:Y:S01]  /*6520*/  @!UP0 UIADD3 UR10, UPT, UPT, UR26, 0x20, URZ ;  /* 0x000000201a0a8890 */ /* 0x000fe2000fffe0ff */
[----:B------:R-:W-:Y:S01]  /*6530*/  @!P1 R2UR UR6, R8 ;  /* 0x00000000080692ca */ /* 0x000fe200000e0000 */
[----:B------:R-:W-:Y:S01]  /*6540*/  @!UP0 UIADD3 UR24, UPT, UPT, UR5, 0x400, URZ ;  /* 0x0000040005188890 */ /* 0x000fe2000fffe0ff */
[----:B------:R-:W-:Y:S01]  /*6550*/  SHF.L.U32 R6, R15, 0x1f, RZ ;  /* 0x0000001f0f067819 */ /* 0x000fe200000006ff */
[----:B------:R-:W-:Y:S01]  /*6560*/  @!UP0 UIADD3 UR8, UPT, UPT, UR5, 0xc00, URZ ;  /* 0x00000c0005088890 */ /* 0x000fe2000fffe0ff */
[----:B------:R-:W-:Y:S01]  /*6570*/  VOTEU.ALL UP0, P1 ;  /* 0x0000000000ff7886 */ /* 0x000fe20000800000 */
[----:B--2---:R-:W-:Y:S01]  /*6580*/  UPRMT UR16, UR11, 0x654, UR25 ;  /* 0x000006540b107896 */ /* 0x004fe20008000019 */
[----:B------:R-:W-:Y:S02]  /*6590*/  UMOV UR12, UR36 ;  /* 0x00000024000c7c82 */ /* 0x000fe40008000000 */
[----:B------:R-:W-:Y:S01]  /*65a0*/  UMOV UR11, UR27 ;  /* 0x0000001b000b7c82 */ /* 0x000fe20008000000 */
[----:B------:R-:W-:Y:S01]  /*65b0*/  UMOV UR9, UR25 ;  /* 0x0000001900097c82 */ /* 0x000fe20008000000 */
[----:B------:R-:W-:Y:S03]  /*65c0*/  ULEA UR5, UR21, UR29, 0x3 ;  /* 0x0000001d15057291 */ /* 0x000fe6000f8e18ff */
[----:B------:R1:W-:Y:S01]  /*65d0*/  @!UP0 UTMALDG.3D [UR24], [UR6], desc[UR18] ;  /* 0x00001218060085b4 */ /* 0x0003e20008011000 */
[----:B------:R-:W-:Y:S05]  /*65e0*/  VOTEU.ALL UP0, P1 ;  /* 0x0000000000ff7886 */ /* 0x000fea0000800000 */
[----:B------:R1:W-:Y:S01]  /*65f0*/  @!UP0 UTMALDG.3D [UR8], [UR6], desc[UR18] ;  /* 0x00001208060085b4 */ /* 0x0003e20008011000 */
[----:B------:R1:W-:Y:S01]  /*6600*/  @!P1 SYNCS.ARRIVE.TRANS64.RED.A0TR RZ, [UR4+0x230], R0 ;  /* 0x00023000ffff99a7 */ /* 0x0003e20008300404 */
[----:B------:R-:W-:Y:S01]  /*6610*/  SYNCS.ARRIVE.TRANS64.RED.A1T0 RZ, [UR16], RZ ;  /* 0x000000ffffff79a7 */ /* 0x000fe20008100410 */
[----:B------:R-:W2:Y:S02]  /*6620*/  SYNCS.PHASECHK.TRANS64.TRYWAIT P0, [UR5+0x248], R6 ;  /* 0x00024806ff0075a7 */ /* 0x000ea40008001105 */
[----:B-12---:R-:W-:Y:S05]  /*6630*/  @!P0 BRA `(.L_x_125) ;  /* 0x0000003c00f88947 */ /* 0x006fea0003800000 */
.L_x_262:
[----:B------:R-:W-:Y:S01]  /*6640*/  UIADD3 UR17, UPT, UPT, UR5, 0x230, URZ ;  /* 0x0000023005117890 */ /* 0x000fe2000fffe0ff */
[----:B-1----:R-:W-:Y:S01]  /*6650*/  @!P1 IADD3 R6, P0, PT, R16, 0x580, RZ ;  /* 0x0000058010069810 */ /* 0x002fe20007f1e0ff */
[----:B------:R-:W-:Y:S01]  /*6660*/  UPLOP3.LUT UP3, UPT, UPT, UPT, UPT, 0x80, 0x8 ;  /* 0x000000000008789c */ /* 0x000fe20003f6f070 */
[----:B------:R-:W1:Y:S01]  /*6670*/  S2UR UR9, SR_CgaCtaId ;  /* 0x00000000000979c3 */ /* 0x000e620000008800 */
[----:B------:R-:W-:Y:S01]  /*6680*/  UMOV UR24, 0x0 ;  /* 0x0000000000187882 */ /* 0x000fe20000000000 */
[----:B------:R-:W-:Y:S01]  /*6690*/  @!P1 R2UR UR6, R6 ;  /* 0x00000000060692ca */ /* 0x000fe200000e0000 */
[----:B------:R-:W-:Y:S01]  /*66a0*/  @!P1 IMAD.X R0, RZ, RZ, R17, P0 ;  /* 0x000000ffff009224 */ /* 0x000fe200000e0611 */
[----:B------:R-:W-:Y:S01]  /*66b0*/  UMOV UR25, 0x10000000 ;  /* 0x1000000000197882 */ /* 0x000fe20000000000 */
[----:B------:R-:W-:Y:S01]  /*66c0*/  UMOV UR19, UR27 ;  /* 0x0000001b00137c82 */ /* 0x000fe20008000000 */
[----:B------:R-:W-:Y:S01]  /*66d0*/  UMOV UR20, UR36 ;  /* 0x0000002400147c82 */ /* 0x000fe20008000000 */
[----:B------:R-:W-:Y:S01]  /*66e0*/  UMOV UR11, UR27 ;  /* 0x0000001b000b7c82 */ /* 0x000fe20008000000 */
[----:B------:R-:W-:Y:S01]  /*66f0*/  @!P1 R2UR UR4, R0 ;  /* 0x00000000000492ca */ /* 0x000fe200000e0000 */
[----:B------:R-:W-:Y:S01]  /*6700*/  UMOV UR12, UR36 ;  /* 0x00000024000c7c82 */ /* 0x000fe20008000000 */
[----:B------:R-:W-:Y:S01]  /*6710*/  VOTEU.ALL UP0, P1 ;  /* 0x0000000000ff7886 */ /* 0x000fe20000800000 */
[----:B------:R-:W-:Y:S01]  /*6720*/  R2UR UR41, R52 ;  /* 0x00000000342972ca */ /* 0x000fe200000e0000 */
[----:B------:R-:W-:Y:S01]  /*6730*/  UMOV UR36, UR30 ;  /* 0x0000001e00247c82 */ /* 0x000fe20008000000 */
[----:B------:R-:W-:Y:S02]  /*6740*/  R2UR UR28, R53 ;  /* 0x00000000351c72ca */ /* 0x000fe400000e0000 */
[----:B------:R-:W-:Y:S01]  /*6750*/  @!UP0 UIADD3 UR18, UPT, UPT, UR26, 0x10, URZ ;  /* 0x000000101a128890 */ /* 0x000fe2000fffe0ff */
[----:B------:R-:W-:Y:S01]  /*6760*/  IMAD.U32 R8, RZ, RZ, UR6 ;  /* 0x00000006ff087e24 */ /* 0x000fe2000f8e00ff */
[----:B------:R-:W-:Y:S01]  /*6770*/  @!UP0 UIADD3 UR10, UPT, UPT, UR26, 0x30, URZ ;  /* 0x000000301a0a8890 */ /* 0x000fe2000fffe0ff */
[----:B------:R-:W-:Y:S03]  /*6780*/  ISETP.NE.AND P0, PT, R14, 0x2, PT ;  /* 0x000000020e00780c */ /* 0x000fe60003f05270 */
[----:B------:R-:W-:Y:S01]  /*6790*/  IMAD.U32 R9, RZ, RZ, UR4 ;  /* 0x00000004ff097e24 */ /* 0x000fe2000f8e00ff */
[----:B------:R-:W-:Y:S01]  /*67a0*/  @!P1 R2UR UR6, R8 ;  /* 0x00000000080692ca */ /* 0x000fe200000e0000 */
[----:B------:R-:W-:Y:S01]  /*67b0*/  @!UP0 ULEA UR4, UR21, UR29, 0xc ;  /* 0x0000001d15048291 */ /* 0x000fe2000f8e60ff */
[----:B------:R-:W-:Y:S02]  /*67c0*/  SEL R0, RZ, 0x1, P0 ;  /* 0x00000001ff007807 */ /* 0x000fe40000000000 */
[----:B------:R-:W-:Y:S01]  /*67d0*/  @!P1 R2UR UR7, R9 ;  /* 0x00000000090792ca */ /* 0x000fe200000e0000 */
[----:B------:R-:W-:Y:S01]  /*67e0*/  @!UP0 UIADD3 UR16, UPT, UPT, UR4, 0x400, URZ ;  /* 0x0000040004108890 */ /* 0x000fe2000fffe0ff */
[----:B------:R-:W-:Y:S01]  /*67f0*/  LOP3.LUT R13, R13, R0, RZ, 0x3c, !PT ;  /* 0x000000000d0d7212 */ /* 0x000fe200078e3cff */
[----:B------:R-:W-:Y:S01]  /*6800*/  @!UP0 UIADD3 UR8, UPT, UPT, UR4, 0xc00, URZ ;  /* 0x00000c0004088890 */ /* 0x000fe2000fffe0ff */
[----:B------:R-:W-:Y:S01]  /*6810*/  SEL R14, R14, RZ, P0 ;  /* 0x000000ff0e0e7207 */ /* 0x000fe20000000000 */
[----:B------:R-:W-:Y:S01]  /*6820*/  VOTEU.ALL UP0, P1 ;  /* 0x0000000000ff7886 */ /* 0x000fe20000800000 */
[----:B-1----:R-:W-:Y:S03]  /*6830*/  UPRMT UR4, UR9, 0x654, UR17 ;  /* 0x0000065409047896 */ /* 0x002fe60008000011 */
[----:B------:R-:W-:Y:S04]  /*6840*/  UMOV UR9, UR17 ;  /* 0x0000001100097c82 */ /* 0x000fe80008000000 */
[----:B------:R1:W-:Y:S01]  /*6850*/  @!UP0 UTMALDG.3D [UR16], [UR6], desc[UR24] ;  /* 0x00001810060085b4 */ /* 0x0003e20008011000 */
[----:B------:R-:W-:Y:S05]  /*6860*/  VOTEU.ALL UP0, P1 ;  /* 0x0000000000ff7886 */ /* 0x000fea0000800000 */
[----:B------:R2:W-:Y:S01]  /*6870*/  @!UP0 UTMALDG.3D [UR8], [UR6], desc[UR24] ;  /* 0x00001808060085b4 */ /* 0x0005e20008011000 */
[----:B------:R3:W-:Y:S01]  /*6880*/  @!P1 SYNCS.ARRIVE.TRANS64.RED.A0TR RZ, [UR5+0x230], R7 ;  /* 0x00023007ffff99a7 */ /* 0x0007e20008300405 */
[----:B------:R-:W-:Y:S01]  /*6890*/  SYNCS.ARRIVE.TRANS64.RED.A1T0 RZ, [UR4], RZ ;  /* 0x000000ffffff79a7 */ /* 0x000fe20008100404 */
[----:B------:R-:W-:Y:S04]  /*68a0*/  UIADD3 UR4, UPT, UPT, UR21, 0x1, URZ ;  /* 0x0000000115047890 */ /* 0x000fe8000fffe0ff */
[----:B------:R-:W-:Y:S04]  /*68b0*/  UISETP.NE.AND UP0, UPT, UR4, 0x3, UPT ;  /* 0x000000030400788c */ /* 0x000fe8000bf05270 */
[----:B------:R-:W-:Y:S02]  /*68c0*/  USEL UR5, URZ, 0x1, UP0 ;  /* 0x00000001ff057887 */ /* 0x000fe40008000000 */
[----:B-1----:R-:W-:Y:S04]  /*68d0*/  UIADD3 UR20, UPT, UPT, UR14, UR28, URZ ;  /* 0x0000001c0e147290 */ /* 0x002fe8000fffe0ff */
[----:B------:R-:W-:Y:S01]  /*68e0*/  LOP3.LUT R15, R15, UR5, RZ, 0x3c, !PT ;  /* 0x000000050f0f7c12 */ /* 0x000fe2000f8e3cff */
[----:B--2---:R-:W-:Y:S02]  /*68f0*/  UIADD3 UR25, UPT, UPT, UR13, UR41, URZ ;  /* 0x000000290d197290 */ /* 0x004fe4000fffe0ff */
[----:B------:R-:W-:Y:S01]  /*6900*/  USEL UR12, UR4, URZ, UP0 ;  /* 0x000000ff040c7287 */ /* 0x000fe20008000000 */
[----:B------:R-:W-:Y:S11]  /*6910*/  BRA.U UP1, `(.L_x_126) ;  /* 0xfffffff101ac7547 */ /* 0x000ff6000b83ffff */
[----:B------:R-:W-:Y:S01]  /*6920*/  UIADD3 UR29, UPT, UPT, UR29, 0x248, URZ ;  /* 0x000002481d1d7890 */ /* 0x000fe2000fffe0ff */
[----:B------:R-:W-:-:S03]  /*6930*/  SHF.L.U32 R2, R15, 0x1f, RZ ;  /* 0x0000001f0f027819 */ /* 0x000fc600000006ff */
[----:B------:R-:W-:-:S09]  /*6940*/  ULEA UR4, UR12, UR29, 0x3 ;  /* 0x0000001d0c047291 */ /* 0x000fd2000f8e18ff */
[----:B------:R-:W1:Y:S02]  /*6950*/  SYNCS.PHASECHK.TRANS64.TRYWAIT P0, [UR4], R2 ;  /* 0x00000002ff0075a7 */ /* 0x000e640008001104 */
[----:B-1----:R-:W-:Y:S05]  /*6960*/  @!P0 BRA `(.L_x_127) ;  /* 0x0000003c00448947 */ /* 0x002fea0003800000 */
.L_x_264:
        /* <DEDUP_REMOVED lines=9> */
.L_x_266:
[----:B------:R-:W-:-:S04]  /*6a00*/  UIADD3 UR4, UPT, UPT, UR4, 0x1, URZ ;  /* 0x0000000104047890 */ /* 0x000fc8000fffe0ff */
[----:B------:R-:W-:-:S04]  /*6a10*/  UISETP.NE.AND UP0, UPT, UR4, 0x3, UPT ;  /* 0x000000030400788c */ /* 0x000fc8000bf05270 */
[----:B------:R-:W-:Y:S02]  /*6a20*/  USEL UR5, URZ, 0x1, UP0 ;  /* 0x00000001ff057887 */ /* 0x000fe40008000000 */
[----:B------:R-:W-:-:S04]  /*6a30*/  USEL UR4, UR4, URZ, UP0 ;  /* 0x000000ff04047287 */ /* 0x000fc80008000000 */
[----:B------:R-:W-:Y:S01]  /*6a40*/  ULEA UR4, UR4, UR29, 0x3 ;  /* 0x0000001d04047291 */ /* 0x000fe2000f8e18ff */
[----:B-1----:R-:W-:-:S04]  /*6a50*/  LOP3.LUT R2, R15, UR5, RZ, 0x3c, !PT ;  /* 0x000000050f027c12 */ /* 0x002fc8000f8e3cff */
[----:B------:R-:W-:Y:S01]  /*6a60*/  SHF.L.U32 R2, R2, 0x1f, RZ ;  /* 0x0000001f02027819 */ /* 0x000fe200000006ff */
[----:B------:R-:W-:-:S07]  /*6a70*/  IMAD.U32 R0, RZ, RZ, UR4 ;  /* 0x00000004ff007e24 */ /* 0x000fce000f8e00ff */
.L_x_129:
[----:B-1----:R1:W2:Y:S02]  /*6a80*/  SYNCS.PHASECHK.TRANS64.TRYWAIT P0, [R0+URZ], R2 ;  /* 0x00000002000075a7 */ /* 0x0022a400080011ff */
[----:B--2---:R-:W-:Y:S05]  /*6a90*/  @!P0 NANOSLEEP.SYNCS 0x989680 ;  /* 0x009896800000895d */ /* 0x004fea0003900000 */
[----:B------:R-:W2:Y:S02]  /*6aa0*/  @!P0 SYNCS.PHASECHK.TRANS64 P0, [R0+URZ], R2 ;  /* 0x00000002000085a7 */ /* 0x000ea400080010ff */
[----:B--2---:R-:W-:Y:S05]  /*6ab0*/  @P0 EXIT ;  /* 0x000000000000094d */ /* 0x004fea0003800000 */
[----:B------:R-:W-:Y:S05]  /*6ac0*/  BRA `(.L_x_129) ;  /* 0xfffffffc00ec7947 */ /* 0x000fea000383ffff */
.L_x_117:
[----:B------:R-:W-:-:S06]  /*6ad0*/  UISETP.GE.AND UP0, UPT, UR22, 0x4, UPT ;  /* 0x000000041600788c */ /* 0x000fcc000bf06270 */
[----:B------:R-:W-:-:S13]  /*6ae0*/  PLOP3.LUT P0, PT, PT, PT, UP0, 0x80, 0x8 ;  /* 0x000000000008781c */ /* 0x000fda0003f0f008 */
[----:B-1----:R-:W-:Y:S05]  /*6af0*/  @!P0 EXIT ;  /* 0x000000000000894d */ /* 0x002fea0003800000 */
[----:B------:R-:W1:Y:S08]  /*6b00*/  S2UR UR4, SR_CgaCtaId ;  /* 0x00000000000479c3 */ /* 0x000e700000008800 */
[----:B------:R-:W-:Y:S01]  /*6b10*/  BAR.SYNC.DEFER_BLOCKING 0x6, 0xa0 ;  /* 0x0182800000007b1d */ /* 0x000fe20000010000 */
[----:B------:R-:W-:Y:S01]  /*6b20*/  IMAD.SHL.U32 R49, R59, 0x10, RZ ;  /* 0x000000103b317824 */ /* 0x000fe200078e00ff */
[----:B------:R-:W-:Y:S01]  /*6b30*/  CS2R R56, SRZ ;  /* 0x0000000000387805 */ /* 0x000fe2000001ff00 */
[----:B------:R-:W-:-:S02]  /*6b40*/  IMAD.SHL.U32 R3, R51, 0x200, RZ ;  /* 0x0000020033037824 */ /* 0x000fc400078e00ff */
[----:B------:R-:W-:Y:S01]  /*6b50*/  IMAD.U32 R23, R59, 0x10000, RZ ;  /* 0x000100003b177824 */ /* 0x000fe200078e00ff */
[----:B------:R-:W-:Y:S01]  /*6b60*/  UMOV UR45, 0x400 ;  /* 0x00000400002d7882 */ /* 0x000fe20000000000 */
[----:B------:R-:W-:Y:S01]  /*6b70*/  LOP3.LUT R48, R49, 0x5b0, RZ, 0xc0, !PT ;  /* 0x000005b031307812 */ /* 0x000fe200078ec0ff */
[----:B------:R-:W2:Y:S01]  /*6b80*/  LDC.64 R44, c[0x0][0x888] ;  /* 0x00022200ff2c7b82 */ /* 0x000ea20000000a00 */
[----:B------:R-:W-:Y:S01]  /*6b90*/  IMAD.SHL.U32 R2, R59, 0x2, RZ ;  /* 0x000000023b027824 */ /* 0x000fe200078e00ff */
[----:B------:R-:W-:Y:S01]  /*6ba0*/  LOP3.LUT R6, R49, 0x40, RZ, 0xc0, !PT ;  /* 0x0000004031067812 */ /* 0x000fe200078ec0ff */
[----:B------:R-:W-:Y:S01]  /*6bb0*/  IMAD.MOV.U32 R22, RZ, RZ, RZ ;  /* 0x000000ffff167224 */ /* 0x000fe200078e00ff */
[----:B------:R-:W-:Y:S01]  /*6bc0*/  LOP3.LUT R48, R48, 0x200, R3, 0xf8, !PT ;  /* 0x0000020030307812 */ /* 0x000fe200078ef803 */
[----:B------:R-:W-:Y:S01]  /*6bd0*/  IMAD.SHL.U32 R3, R51, 0x200000, RZ ;  /* 0x0020000033037824 */ /* 0x000fe200078e00ff */
[----:B------:R-:W-:Y:S01]  /*6be0*/  LOP3.LUT P0, RZ, R49, 0x40, RZ, 0xc0, !PT ;  /* 0x0000004031ff7812 */ /* 0x000fe2000780c0ff */
[----:B------:R-:W-:Y:S01]  /*6bf0*/  IMAD.MOV.U32 R58, RZ, RZ, RZ ;  /* 0x000000ffff3a7224 */ /* 0x000fe200078e00ff */
[----:B------:R-:W3:Y:S01]  /*6c00*/  LDC.64 R46, c[0x0][0x890] ;  /* 0x00022400ff2e7b82 */ /* 0x000ee20000000a00 */
[----:B------:R-:W-:Y:S01]  /*6c10*/  LOP3.LUT R2, R6, 0x8, R2, 0xf8, !PT ;  /* 0x0000000806027812 */ /* 0x000fe200078ef802 */
[----:B------:R-:W4:Y:S01]  /*6c20*/  LDCU UR62, c[0x0][0x370] ;  /* 0x00006e00ff3e77ac */ /* 0x000f220008000800 */
[----:B------:R-:W-:-:S02]  /*6c30*/  LOP3.LUT R3, R3, 0x200000, RZ, 0xc0, !PT ;  /* 0x0020000003037812 */ /* 0x000fc400078ec0ff */
[----:B------:R-:W-:Y:S01]  /*6c40*/  LOP3.LUT R48, R48, R2, RZ, 0xfc, !PT ;  /* 0x0000000230307212 */ /* 0x000fe200078efcff */
[----:B------:R-:W2:Y:S01]  /*6c50*/  LDCU UR43, c[0x0][0xb0c] ;  /* 0x00016180ff2b77ac */ /* 0x000ea20008000800 */
[----:B------:R-:W-:Y:S01]  /*6c60*/  LOP3.LUT R23, R3, 0x400000, R23, 0xf8, !PT ;  /* 0x0040000003177812 */ /* 0x000fe200078ef817 */
[----:B------:R-:W2:Y:S01]  /*6c70*/  LDC.64 R42, c[0x0][0x8b0] ;  /* 0x00022c00ff2a7b82 */ /* 0x000ea20000000a00 */
[----:B------:R-:W-:Y:S01]  /*6c80*/  LOP3.LUT R59, R59, 0x60, RZ, 0xc0, !PT ;  /* 0x000000603b3b7812 */ /* 0x000fe200078ec0ff */
[----:B-1----:R-:W-:Y:S01]  /*6c90*/  ULEA UR45, UR4, UR45, 0x18 ;  /* 0x0000002d042d7291 */ /* 0x002fe2000f8ec0ff */
[----:B------:R-:W1:Y:S05]  /*6ca0*/  LDCU UR39, c[0x0][0xb30] ;  /* 0x00016600ff2777ac */ /* 0x000e6a0008000800 */
[----:B------:R-:W1:Y:S01]  /*6cb0*/  LDC.64 R40, c[0x0][0x8a8] ;  /* 0x00022a00ff287b82 */ /* 0x000e620000000a00 */
[----:B------:R-:W-:-:S02]  /*6cc0*/  UIADD3 UR4, UPT, UPT, UR45, 0x400, URZ ;  /* 0x000004002d047890 */ /* 0x000fc4000fffe0ff */
[----:B------:R-:W4:Y:S01]  /*6cd0*/  LDS R0, [UR45+0x320] ;  /* 0x0003202dff007984 */ /* 0x000f220008000800 */
[----:B------:R-:W1:Y:S01]  /*6ce0*/  LDCU.64 UR60, c[0x0][0x888] ;  /* 0x00011100ff3c77ac */ /* 0x000e620008000a00 */
[----:B------:R-:W1:Y:S01]  /*6cf0*/  LDCU.64 UR40, c[0x0][0xb28] ;  /* 0x00016500ff2877ac */ /* 0x000e620008000a00 */
[----:B------:R-:W1:Y:S01]  /*6d00*/  LDCU.128 UR56, c[0x0][0xb10] ;  /* 0x00016200ff3877ac */ /* 0x000e620008000c00 */
[----:B------:R-:W1:Y:S01]  /*6d10*/  LDCU UR55, c[0x0][0x374] ;  /* 0x00006e80ff3777ac */ /* 0x000e620008000800 */
[----:B------:R-:W-:Y:S01]  /*6d20*/  UMOV UR54, 0x1 ;  /* 0x0000000100367882 */ /* 0x000fe20000000000 */
[----:B------:R-:W-:Y:S01]  /*6d30*/  UMOV UR47, URZ ;  /* 0x000000ff002f7c82 */ /* 0x000fe20008000000 */
[----:B------:R-:W-:Y:S01]  /*6d40*/  UMOV UR53, URZ ;  /* 0x000000ff00357c82 */ /* 0x000fe20008000000 */
[----:B------:R-:W-:Y:S01]  /*6d50*/  UMOV UR52, URZ ;  /* 0x000000ff00347c82 */ /* 0x000fe20008000000 */
[----:B----4-:R-:W-:Y:S01]  /*6d60*/  IMAD.IADD R23, R0, 0x1, R23 ;  /* 0x0000000100177824 */ /* 0x010fe200078e0217 */
[----:B------:R-:W-:Y:S01]  /*6d70*/  P2R R0, PR, RZ, 0x1 ;  /* 0x00000001ff007803 */ /* 0x000fe20000000000 */
[----:B--23--:R-:W-:-:S07]  /*6d80*/  IMAD.U32 R0, RZ, RZ, UR4 ;  /* 0x00000004ff007e24 */ /* 0x00cfce000f8e00ff */
.L_x_160:
[C---:B------:R-:W-:Y:S02]  /*6d90*/  LEA R3, R56.reuse, UR45, 0x3 ;  /* 0x0000002d38037c11 */ /* 0x040fe4000f8e18ff */
[----:B------:R-:W-:Y:S02]  /*6da0*/  SHF.L.U32 R0, R57, 0x1f, RZ ;  /* 0x0000001f39007819 */ /* 0x000fe400000006ff */
[----:B------:R-:W-:Y:S02]  /*6db0*/  LEA R4, R56, UR45, 0x4 ;  /* 0x0000002d38047c11 */ /* 0x000fe4000f8e20ff */
[----:B------:R-:W2:Y:S02]  /*6dc0*/  SYNCS.PHASECHK.TRANS64.TRYWAIT P0, [R3+URZ+0x270], R0 ;  /* 0x00027000030075a7 */ /* 0x000ea400080011ff */
[----:B--2---:R-:W-:Y:S05]  /*6dd0*/  @!P0 BRA `(.L_x_130) ;  /* 0x0000003800588947 */ /* 0x004fea0003800000 */
.L_x_267:
[----:B------:R-:W3:Y:S01]  /*6de0*/  LDS.128 R4, [R4+0x300] ;  /* 0x0003000004047984 */ /* 0x000ee20000000c00 */
[----:B------:R-:W-:Y:S01]  /*6df0*/  UISETP.GE.AND UP0, UPT, UR42, 0x1, UPT ;  /* 0x000000012a00788c */ /* 0x000fe2000bf06270 */
[----:B------:R-:W-:Y:S01]  /*6e00*/  @!PT LDS RZ, [RZ] ;  /* 0x00000000fffff984 */ /* 0x000fe20000000800 */
[----:B------:R-:W-:Y:S01]  /*6e10*/  @!PT LDS RZ, [RZ] ;  /* 0x00000000fffff984 */ /* 0x000fe20000000800 */
[----:B------:R-:W-:Y:S01]  /*6e20*/  @!PT LDS RZ, [RZ] ;  /* 0x00000000fffff984 */ /* 0x000fe20000000800 */
[----:B------:R-:W-:Y:S01]  /*6e30*/  @!PT LDS RZ, [RZ] ;  /* 0x00000000fffff984 */ /* 0x000fe20000000800 */
[----:B------:R4:W-:Y:S06]  /*6e40*/  MEMBAR.ALL.CTA ;  /* 0x0000000000007992 */ /* 0x0009ec0000008000 */
[----:B----4-:R-:W4:Y:S01]  /*6e50*/  FENCE.VIEW.ASYNC.S ;  /* 0x00000000000073c6 */ /* 0x010f220000000000 */
[----:B---3--:R-:W-:Y:S11]  /*6e60*/  LOP3.LUT P0, RZ, R6, 0x1, RZ, 0xc0, !PT ;  /* 0x0000000106ff7812 */ /* 0x008ff6000780c0ff */
[----:B------:R-:W-:Y:S02]  /*6e70*/  @!UPT UIADD3 URZ, UPT, UPT, URZ, URZ, URZ ;  /* 0x000000fffffff290 */ /* 0x000fe4000fffe0ff */
[----:B----4-:R-:W-:Y:S01]  /*6e80*/  VOTEU.ANY UP1, P0 ;  /* 0x0000000000ff7886 */ /* 0x010fe20000020100 */
[----:B------:R-:W-:Y:S01]  /*6e90*/  PLOP3.LUT P0, PT, PT, PT, UP1, 0x80, 0x8 ;  /* 0x000000000008781c */ /* 0x000fe20003f0f018 */
[----:B------:R-:W-:Y:S06]  /*6ea0*/  UP2UR UR4, UPR, URZ, 0x2 ;  /* 0x00000002ff047883 */ /* 0x000fec0008000000 */
[----:B------:R-:W-:Y:S06]  /*6eb0*/  IMAD.U32 R60, RZ, RZ, UR4 ;  /* 0x00000004ff3c7e24 */ /* 0x000fec000f8e00ff */
        /* <DEDUP_REMOVED lines=13> */
[----:B------:R-:W3:Y:S01]  /*6f90*/  LDCU UR12, c[0x0][0xb20] ;  /* 0x00016400ff0c77ac */ /* 0x000ee20008000800 */
[----:B-1----:R-:W-:Y:S02]  /*6fa0*/  UIMAD.WIDE.U32 UR4, UR55, UR59, URZ ;  /* 0x0000003b370472a5 */ /* 0x002fe4000f8e00ff */
[----:B------:R-:W-:Y:S02]  /*6fb0*/  UIMAD.WIDE.U32 UR6, UR62, UR56, URZ ;  /* 0x000000383e0672a5 */ /* 0x000fe4000f8e00ff */
[----:B------:R-:W-:Y:S02]  /*6fc0*/  UISETP.NE.AND UP0, UPT, UR58, 0x1, UPT ;  /* 0x000000013a00788c */ /* 0x000fe4000bf05270 */
[----:B------:R-:W-:Y:S02]  /*6fd0*/  UIMAD.WIDE.U32 UR8, UR37, UR59, URZ ;  /* 0x0000003b250872a5 */ /* 0x000fe4000f8e00ff */
[----:B------:R-:W-:Y:S02]  /*6fe0*/  UIMAD.WIDE.U32 UR10, UR38, UR56, URZ ;  /* 0x00000038260a72a5 */ /* 0x000fe4000f8e00ff */
[----:B------:R-:W-:Y:S02]  /*6ff0*/  UISETP.NE.AND UP1, UPT, UR43, 0x1, UPT ;  /* 0x000000012b00788c */ /* 0x000fe4000bf25270 */
[----:B------:R-:W-:Y:S01]  /*7000*/  UISETP.NE.AND UP2, UPT, UR42, 0x1, UPT ;  /* 0x000000012a00788c */ /* 0x000fe2000bf45270 */
[----:B------:R-:W-:Y:S02]  /*7010*/  UMOV UR4, UR5 ;  /* 0x0000000500047c82 */ /* 0x000fe40008000000 */
[----:B---3--:R-:W-:Y:S03]  /*7020*/  USHF.R.U32.HI UR5, URZ, UR12, UR4 ;  /* 0x0000000cff057299 */ /* 0x008fe60008011604 */
[----:B------:R-:W-:Y:S02]  /*7030*/  UMOV UR4, UR7 ;  /* 0x0000000700047c82 */ /* 0x000fe40008000000 */
[----:B------:R-:W-:Y:S02]  /*7040*/  USHF.R.U32.HI UR7, URZ, UR57, UR4 ;  /* 0x00000039ff077299 */ /* 0x000fe40008011604 */
[----:B------:R-:W-:Y:S02]  /*7050*/  USEL UR4, UR55, UR5, !UP0 ;  /* 0x0000000537047287 */ /* 0x000fe4000c000000 */
[----:B------:R-:W-:Y:S01]  /*7060*/  USEL UR7, UR62, UR7, !UP1 ;  /* 0x000000073e077287 */ /* 0x000fe2000c800000 */
[----:B------:R-:W-:Y:S01]  /*7070*/  UMOV UR5, UR9 ;  /* 0x0000000900057c82 */ /* 0x000fe20008000000 */
[----:B------:R-:W-:Y:S02]  /*7080*/  UIMAD.WIDE.U32 UR8, UR4, UR40, URZ ;  /* 0x00000028040872a5 */ /* 0x000fe4000f8e00ff */
[----:B------:R-:W-:Y:S03]  /*7090*/  USHF.R.U32.HI UR6, URZ, UR12, UR5 ;  /* 0x0000000cff067299 */ /* 0x000fe60008011605 */
[----:B------:R-:W-:Y:S01]  /*70a0*/  UMOV UR5, UR11 ;  /* 0x0000000b00057c82 */ /* 0x000fe20008000000 */
[----:B------:R-:W-:Y:S02]  /*70b0*/  UIMAD.WIDE.U32 UR10, UR7, UR40, URZ ;  /* 0x00000028070a72a5 */ /* 0x000fe4000f8e00ff */
[----:B------:R-:W-:Y:S02]  /*70c0*/  USHF.R.U32.HI UR12, URZ, UR57, UR5 ;  /* 0x00000039ff0c7299 */ /* 0x000fe40008011605 */
[----:B------:R-:W-:Y:S01]  /*70d0*/  USEL UR6, UR37, UR6, !UP0 ;  /* 0x0000000625067287 */ /* 0x000fe2000c000000 */
[----:B------:R-:W-:Y:S02]  /*70e0*/  UMOV UR5, UR9 ;  /* 0x0000000900057c82 */ /* 0x000fe40008000000 */
[----:B------:R-:W-:Y:S01]  /*70f0*/  UMOV UR10, UR11 ;  /* 0x0000000b000a7c82 */ /* 0x000fe20008000000 */
[----:B------:R-:W-:Y:S02]  /*7100*/  @UP2 USHF.R.U32.HI UR4, URZ, UR41, UR5 ;  /* 0x00000029ff042299 */ /* 0x000fe40008011605 */
[----:B------:R-:W-:Y:S02]  /*7110*/  @UP2 USHF.R.U32.HI UR7, URZ, UR41, UR10 ;  /* 0x00000029ff072299 */ /* 0x000fe4000801160a */
[----:B------:R-:W-:Y:S02]  /*7120*/  UIMAD UR4, UR42, UR4, URZ ;  /* 0x000000042a0472a4 */ /* 0x000fe4000f8e02ff */
[----:B------:R-:W-:Y:S02]  /*7130*/  UIMAD.WIDE.U32 UR10, UR6, UR40, URZ ;  /* 0x00000028060a72a5 */ /* 0x000fe4000f8e00ff */
[----:B------:R-:W-:Y:S02]  /*7140*/  USEL UR5, UR38, UR12, !UP1 ;  /* 0x0000000c26057287 */ /* 0x000fe4000c800000 */
[----:B------:R-:W-:Y:S02]  /*7150*/  UIMAD UR8, UR42, UR7, URZ ;  /* 0x000000072a0872a4 */ /* 0x000fe4000f8e02ff */
[----:B------:R-:W-:Y:S03]  /*7160*/  UISETP.GE.AND UP0, UPT, UR6, UR4, UPT ;  /* 0x000000040600728c */ /* 0x000fe6000bf06270 */
[----:B------:R-:W-:Y:S01]  /*7170*/  UMOV UR4, UR11 ;  /* 0x0000000b00047c82 */ /* 0x000fe20008000000 */
[----:B------:R-:W-:Y:S02]  /*7180*/  UISETP.GE.OR UP0, UPT, UR5, UR8, UP0 ;  /* 0x000000080500728c */ /* 0x000fe40008706670 */
[----:B------:R-:W-:Y:S02]  /*7190*/  USHF.R.U32.HI UR4, URZ, UR41, UR4 ;  /* 0x00000029ff047299 */ /* 0x000fe40008011604 */
[----:B------:R-:W-:Y:S02]  /*71a0*/  UIMAD.WIDE.U32 UR8, UR5, UR40, URZ ;  /* 0x00000028050872a5 */ /* 0x000fe4000f8e00ff */
[----:B------:R-:W-:Y:S02]  /*71b0*/  USEL UR11, UR6, UR4, !UP2 ;  /* 0x00000004060b7287 */ /* 0x000fe4000d000000 */
[----:B------:R-:W-:Y:S02]  /*71c0*/  UIADD3 UR8, UPT, UPT, -UR5, URZ, URZ ;  /* 0x000000ff05087290 */ /* 0x000fe4000fffe1ff */
[----:B------:R-:W-:Y:S01]  /*71d0*/  UIADD3 UR10, UPT, UPT, -UR11, URZ, URZ ;  /* 0x000000ff0b0a7290 */ /* 0x000fe2000fffe1ff */
[----:B------:R-:W-:Y:S01]  /*71e0*/  @!UP0 UMOV UR4, UR9 ;  /* 0x0000000900048c82 */ /* 0x000fe20008000000 */
[----:B------:R-:W-:Y:S02]  /*71f0*/  UIADD3 UR9, UPT, UPT, -UR6, URZ, URZ ;  /* 0x000000ff06097290 */ /* 0x000fe4000fffe1ff */
[----:B------:R-:W-:Y:S02]  /*7200*/  @!UP0 USHF.R.U32.HI UR4, URZ, UR41, UR4 ;  /* 0x00000029ff048299 */ /* 0x000fe40008011604 */
[----:B------:R-:W-:Y:S02]  /*7210*/  UIMAD UR10, UR42, UR10, UR6 ;  /* 0x0000000a2a0a72a4 */ /* 0x000fe4000f8e0206 */
[----:B------:R-:W-:Y:S04]  /*7220*/  @!UP0 USEL UR4, UR5, UR4, !UP2 ;  /* 0x0000000405048287 */ /* 0x000fe8000d000000 */
[----:B------:R-:W-:Y:S02]  /*7230*/  @!UP0 UIMAD UR10, UR7, UR10, UR4 ;  /* 0x0000000a070a82a4 */ /* 0x000fe4000f8e0204 */
[----:B------:R-:W-:Y:S02]  /*7240*/  @!UP0 UIADD3 UR11, UPT, UPT, UR11, -UR4, URZ ;  /* 0x800000040b0b8290 */ /* 0x000fe4000fffe0ff */
[----:B------:R-:W-:Y:S02]  /*7250*/  UIMAD UR7, UR43, UR8, UR38 ;  /* 0x000000082b0772a4 */ /* 0x000fe4000f8e0226 */
[----:B------:R-:W-:Y:S02]  /*7260*/  @!UP0 UIMAD UR6, UR11, UR42, UR5 ;  /* 0x0000002a0b0682a4 */ /* 0x000fe4000f8e0205 */
[----:B------:R-:W-:Y:S01]  /*7270*/  UIMAD UR4, UR58, UR9, UR37 ;  /* 0x000000093a0472a4 */ /* 0x000fe2000f8e0225 */
[----:B------:R-:W-:Y:S02]  /*7280*/  @!UP0 UMOV UR5, UR10 ;  /* 0x0000000a00058c82 */ /* 0x000fe40008000000 */
[----:B------:R-:W-:Y:S02]  /*7290*/  UIMAD UR38, UR5, UR43, UR7 ;  /* 0x0000002b052672a4 */ /* 0x000fe4000f8e0207 */
[----:B------:R-:W-:Y:S11]  /*72a0*/  UIMAD UR37, UR6, UR58, UR4 ;  /* 0x0000003a062572a4 */ /* 0x000ff6000f8e0204 */
[----:B------:R-:W-:Y:S01]  /*72b0*/  @!UPT UIADD3 URZ, UPT, UPT, URZ, URZ, URZ ;  /* 0x000000fffffff290 */ /* 0x000fe2000fffe0ff */
.L_x_131:
[----:B-1----:R-:W-:Y:S01]  /*72c0*/  UISETP.NE.AND UP0, UPT, UR39, 0x1, UPT ;  /* 0x000000012700788c */ /* 0x002fe2000bf05270 */
[----:B------:R-:W-:Y:S01]  /*72d0*/  IADD3 R56, PT, PT, R56, 0x1, RZ ;  /* 0x0000000138387810 */ /* 0x000fe20007ffe0ff */
[----:B------:R-:W-:Y:S02]  /*72e0*/  UIADD3 UR11, UPT, UPT, UR45, 0x400, URZ ;  /* 0x000004002d0b7890 */ /* 0x000fe4000fffe0ff */
[----:B------:R-:W-:Y:S02]  /*72f0*/  USHF.L.U32 UR50, UR20, 0x6, URZ ;  /* 0x0000000614327899 */ /* 0x000fe400080006ff */
[----:B------:R-:W-:Y:S05]  /*7300*/  USHF.L.U32 UR49, UR25, 0x6, URZ ;  /* 0x0000000619317899 */ /* 0x000fea00080006ff */
[----:B------:R-:W1:Y:S01]  /*7310*/  @!UP0 LDCU.128 UR12, c[0x0][0xb10] ;  /* 0x00016200ff0c87ac */ /* 0x000e620008000c00 */
[----:B------:R-:W3:Y:S01]  /*7320*/  @!UP0 LDCU UR5, c[0x0][0xb0c] ;  /* 0x00016180ff0587ac */ /* 0x000ee20008000800 */
[----:B------:R-:W4:Y:S01]  /*7330*/  @!UP0 LDCU UR10, c[0x0][0xb20] ;  /* 0x00016400ff0a87ac */ /* 0x000f220008000800 */
[----:B-1----:R-:W-:Y:S02]  /*7340*/  UIMAD.WIDE.U32 UR8, UR38, UR12, URZ ;  /* 0x0000000c260872a5 */ /* 0x002fe4000f8e00ff */
[----:B------:R-:W-:Y:S02]  /*7350*/  UIMAD.WIDE.U32 UR6, UR37, UR15, URZ ;  /* 0x0000000f250672a5 */ /* 0x000fe4000f8e00ff */
[----:B------:R-:W-:Y:S03]  /*7360*/  @!UP0 UISETP.NE.AND UP1, UPT, UR14, 0x1, UPT ;  /* 0x000000010e00888c */ /* 0x000fe6000bf25270 */
[----:B------:R-:W-:Y:S01]  /*7370*/  @!UP0 UMOV UR4, UR9 ;  /* 0x0000000900048c82 */ /* 0x000fe20008000000 */
[----:B---3--:R-:W-:Y:S02]  /*7380*/  @!UP0 UISETP.NE.AND UP2, UPT, UR5, 0x1, UPT ;  /* 0x000000010500888c */ /* 0x008fe4000bf45270 */
[----:B------:R-:W-:Y:S01]  /*7390*/  @!UP0 USHF.R.U32.HI UR4, URZ, UR13, UR4 ;  /* 0x0000000dff048299 */ /* 0x000fe20008011604 */
[----:B------:R-:W-:Y:S02]  /*73a0*/  @!UP0 UMOV UR6, UR7 ;  /* 0x0000000700068c82 */ /* 0x000fe40008000000 */
[----:B----4-:R-:W-:Y:S02]  /*73b0*/  @!UP0 USHF.R.U32.HI UR6, URZ, UR10, UR6 ;  /* 0x0000000aff068299 */ /* 0x010fe40008011606 */
[----:B------:R-:W-:Y:S02]  /*73c0*/  @!UP0 USEL UR7, UR38, UR4, !UP2 ;  /* 0x0000000426078287 */ /* 0x000fe4000d000000 */
[----:B------:R-:W-:Y:S04]  /*73d0*/  @!UP0 USEL UR6, UR37, UR6, !UP1 ;  /* 0x0000000625068287 */ /* 0x000fe8000c800000 */
[----:B------:R-:W-:Y:S02]  /*73e0*/  @!UP0 UIADD3 UR4, UPT, UPT, -UR7, UR6, URZ ;  /* 0x0000000607048290 */ /* 0x000fe4000fffe1ff */
[----:B------:R-:W-:Y:S02]  /*73f0*/  @!UP0 UIADD3 UR6, UPT, UPT, UR7, -UR6, URZ ;  /* 0x8000000607068290 */ /* 0x000fe4000fffe0ff */
[----:B------:R-:W-:Y:S02]  /*7400*/  @!UP0 UIMAD UR38, UR4, UR5, UR38 ;  /* 0x00000005042682a4 */ /* 0x000fe4000f8e0226 */
[----:B------:R-:W-:Y:S02]  /*7410*/  @!UP0 UIMAD UR37, UR6, UR14, UR37 ;  /* 0x0000000e062582a4 */ /* 0x000fe4000f8e0225 */
[----:B------:R-:W-:Y:S09]  /*7420*/  ULOP3.LUT UP0, URZ, UR11, 0x90, URZ, 0xc0, !UPT ;  /* 0x000000900bff7892 */ /* 0x000ff2000f80c0ff */
[----:B------:R-:W-:Y:S05]  /*7430*/  BRA.U !UP0, `(.L_x_132) ;  /* 0x00000001087c7547 */ /* 0x000fea000b800000 */
[----:B------:R-:W1:Y:S01]  /*7440*/  LDCU.64 UR8, c[0x4][0x80] ;  /* 0x01001000ff0877ac */ /* 0x000e620008000a00 */
[----:B------:R-:W-:Y:S01]  /*7450*/  MOV R2, 0x0 ;  /* 0x0000000000027802 */ /* 0x000fe20000000f00 */
[----:B------:R-:W-:Y:S02]  /*7460*/  HFMA2 R12, -RZ, RZ, 0, 5.9604644775390625e-08 ;  /* 0x00000001ff0c7431 */ /* 0x000fe400000001ff */
[----:B------:R-:W-:Y:S01]  /*7470*/  IMAD.MOV.U32 R8, RZ, RZ, 0x70 ;  /* 0x00000070ff087424 */ /* 0x000fe200078e00ff */
[----:B------:R3:W4:Y:S01]  /*7480*/  LDC.64 R14, c[0x4][R2] ;  /* 0x01000000020e7b82 */ /* 0x0007220000000a00 */
[----:B------:R-:W2:Y:S01]  /*7490*/  LDCU.64 UR6, c[0x4][0x88] ;  /* 0x01001100ff0677ac */ /* 0x000ea20008000a00 */
[----:B------:R-:W-:Y:S01]  /*74a0*/  IMAD.MOV.U32 R13, RZ, RZ, RZ ;  /* 0x000000ffff0d7224 */ /* 0x000fe200078e00ff */
[----:B------:R-:W2:Y:S01]  /*74b0*/  LDCU.64 UR4, c[0x4][0x8] ;  /* 0x01000100ff0477ac */ /* 0x000ea20008000a00 */
[----:B-1----:R-:W-:Y:S01]  /*74c0*/  MOV R5, UR9 ;  /* 0x0000000900057c02 */ /* 0x002fe20008000f00 */
[----:B------:R-:W-:Y:S01]  /*74d0*/  IMAD.U32 R4, RZ, RZ, UR8 ;  /* 0x00000008ff047e24 */ /* 0x000fe2000f8e00ff */
[----:B--2---:R-:W-:Y:S01]  /*74e0*/  MOV R7, UR7 ;  /* 0x0000000700077c02 */ /* 0x004fe20008000f00 */
[----:B------:R-:W-:Y:S01]  /*74f0*/  IMAD.U32 R6, RZ, RZ, UR6 ;  /* 0x00000006ff067e24 */ /* 0x000fe2000f8e00ff */
[----:B------:R-:W-:Y:S01]  /*7500*/  MOV R11, UR5 ;  /* 0x00000005000b7c02 */ /* 0x000fe20008000f00 */
[----:B------:R-:W-:Y:S02]  /*7510*/  IMAD.U32 R10, RZ, RZ, UR4 ;  /* 0x00000004ff0a7e24 */ /* 0x000fe4000f8e00ff */
[----:B------:R-:W-:Y:S07]  /*7520*/  LEPC R20, `(.L_x_133) ;  /* 0x000000001014794e */ /* 0x000fee0000000000 */
[----:B---345:R-:W-:Y:S05]  /*7530*/  CALL.ABS.NOINC R14 ;  /* 0x000000000e007343 */ /* 0x038fea0003c00000 */
.L_x_133:
[----:B------:R-:W1:Y:S01]  /*7540*/  LDCU.64 UR8, c[0x4][0x80] ;  /* 0x01001000ff0877ac */ /* 0x000e620008000a00 */
[----:B------:R-:W2:Y:S01]  /*7550*/  LDC.64 R2, c[0x4][R2] ;  /* 0x0100000002027b82 */ /* 0x000ea20000000a00 */
[----:B------:R-:W-:Y:S02]  /*7560*/  HFMA2 R12, -RZ, RZ, 0, 5.9604644775390625e-08 ;  /* 0x00000001ff0c7431 */ /* 0x000fe400000001ff */
[----:B------:R-:W-:Y:S02]  /*7570*/  IMAD.MOV.U32 R8, RZ, RZ, 0x70 ;  /* 0x00000070ff087424 */ /* 0x000fe400078e00ff */
[----:B------:R-:W-:Y:S01]  /*7580*/  IMAD.MOV.U32 R13, RZ, RZ, RZ ;  /* 0x000000ffff0d7224 */ /* 0x000fe200078e00ff */
[----:B------:R-:W3:Y:S01]  /*7590*/  LDCU.64 UR6, c[0x4][0x88] ;  /* 0x01001100ff0677ac */ /* 0x000ee20008000a00 */
[----:B------:R-:W4:Y:S01]  /*75a0*/  LDCU.64 UR4, c[0x4][0x8] ;  /* 0x01000100ff0477ac */ /* 0x000f220008000a00 */
[----:B-1----:R-:W-:Y:S02]  /*75b0*/  MOV R4, UR8 ;  /* 0x0000000800047c02 */ /* 0x002fe40008000f00 */
[----:B------:R-:W-:Y:S02]  /*75c0*/  MOV R5, UR9 ;  /* 0x0000000900057c02 */ /* 0x000fe40008000f00 */
[----:B---3--:R-:W-:Y:S01]  /*75d0*/  MOV R7, UR7 ;  /* 0x0000000700077c02 */ /* 0x008fe20008000f00 */
[----:B------:R-:W-:Y:S01]  /*75e0*/  IMAD.U32 R6, RZ, RZ, UR6 ;  /* 0x00000006ff067e24 */ /* 0x000fe2000f8e00ff */
[----:B----4-:R-:W-:Y:S01]  /*75f0*/  MOV R11, UR5 ;  /* 0x00000005000b7c02 */ /* 0x010fe20008000f00 */
[----:B------:R-:W-:Y:S02]  /*7600*/  IMAD.U32 R10, RZ, RZ, UR4 ;  /* 0x00000004ff0a7e24 */ /* 0x000fe4000f8e00ff */
[----:B------:R-:W-:Y:S07]  /*7610*/  LEPC R20, `(.L_x_132) ;  /* 0x000000001014794e */ /* 0x000fee0000000000 */
[----:B--2---:R-:W-:Y:S05]  /*7620*/  CALL.ABS.NOINC R2 ;  /* 0x0000000002007343 */ /* 0x004fea0003c00000 */
.L_x_132:
[----:B------:R-:W-:Y:S02]  /*7630*/  ISETP.NE.U32.AND P0, PT, RZ, UR60, PT ;  /* 0x0000003cff007c0c */ /* 0x000fe4000bf05070 */
[C---:B------:R-:W-:Y:S02]  /*7640*/  ISETP.NE.U32.AND P1, PT, R46.reuse, RZ, PT ;  /* 0x000000ff2e00720c */ /* 0x040fe40003f25070 */
[----:B------:R-:W-:Y:S02]  /*7650*/  ISETP.NE.U32.AND P4, PT, R46, RZ, PT ;  /* 0x000000ff2e00720c */ /* 0x000fe40003f85070 */
[----:B------:R-:W-:Y:S02]  /*7660*/  ISETP.NE.AND.EX P0, PT, RZ, UR61, PT, P0 ;  /* 0x0000003dff007c0c */ /* 0x000fe4000bf05300 */
[C---:B------:R-:W-:Y:S02]  /*7670*/  ISETP.NE.AND.EX P1, PT, R47.reuse, RZ, PT, P1 ;  /* 0x000000ff2f00720c */ /* 0x040fe40003f25310 */
[----:B------:R-:W-:Y:S02]  /*7680*/  ISETP.NE.AND.EX P4, PT, R47, RZ, P0, P4 ;  /* 0x000000ff2f00720c */ /* 0x000fe40000785340 */
[----:B------:R-:W-:Y:S02]  /*7690*/  ISETP.NE.U32.AND P5, PT, R42, RZ, PT ;  /* 0x000000ff2a00720c */ /* 0x000fe40003fa5070 */
[----:B------:R-:W-:Y:S02]  /*76a0*/  ISETP.NE.U32.AND P3, PT, RZ, UR60, PT ;  /* 0x0000003cff007c0c */ /* 0x000fe4000bf65070 */
[----:B------:R-:W-:Y:S02]  /*76b0*/  PLOP3.LUT P2, PT, PT, PT, PT, 0x8, 0x80 ;  /* 0x000000000080781c */ /* 0x000fe40003f4e170 */
[----:B------:R-:W-:Y:S02]  /*76c0*/  ISETP.NE.AND.EX P5, PT, R43, RZ, PT, P5 ;  /* 0x000000ff2b00720c */ /* 0x000fe40003fa5350 */
[----:B------:R-:W-:Y:S03]  /*76d0*/  ISETP.NE.AND.EX P3, PT, RZ, UR61, PT, P3 ;  /* 0x0000003dff007c0c */ /* 0x000fe6000bf65330 */
[----:B------:R-:W-:Y:S01]  /*76e0*/  @!P4 PLOP3.LUT P2, PT, P1, PT, PT, 0x80, 0x8 ;  /* 0x000000000008c81c */ /* 0x000fe20000f4f070 */
[----:B------:R-:W-:Y:S01]  /*76f0*/  @!UPT UIADD3 URZ, UPT, UPT, URZ, URZ, URZ ;  /* 0x000000fffffff290 */ /* 0x000fe2000fffe0ff */
[----:B------:R-:W-:Y:S11]  /*7700*/  @!P1 BRA `(.L_x_134) ;  /* 0x0000000000309947 */ /* 0x000ff60003800000 */
[----:B------:R-:W-:Y:S01]  /*7710*/  ISETP.NE.U32.AND P0, PT, R44, RZ, PT ;  /* 0x000000ff2c00720c */ /* 0x000fe20003f05070 */
[----:B------:R-:W1:Y:S01]  /*7720*/  LDCU.64 UR4, c[0x0][0x358] ;  /* 0x00006b00ff0477ac */ /* 0x000e620008000a00 */
[----:B------:R-:W-:Y:S02]  /*7730*/  IMAD.MOV.U32 R50, RZ, RZ, 0x1 ;  /* 0x00000001ff327424 */ /* 0x000fe400078e00ff */
[----:B------:R-:W-:Y:S11]  /*7740*/  ISETP.NE.AND.EX P0, PT, R45, RZ, PT, P0 ;  /* 0x000000ff2d00720c */ /* 0x000ff60003f05300 */
[----:B------:R-:W-:Y:S02]  /*7750*/  @!UPT UIADD3 URZ, UPT, UPT, URZ, URZ, URZ ;  /* 0x000000fffffff290 */ /* 0x000fe4000fffe0ff */
[----:B------:R-:W3:Y:S01]  /*7760*/  @P0 LDC.64 R2, c[0x0][0x888] ;  /* 0x00022200ff020b82 */ /* 0x000ee20000000a00 */
[----:B--2---:R-:W-:Y:S04]  /*7770*/  @P0 IMAD R0, R46, UR36, RZ ;  /* 0x000000242e000c24 */ /* 0x004fe8000f8e02ff */
[----:B---3--:R-:W-:Y:S04]  /*7780*/  @P0 IMAD.WIDE R2, R0, 0x4, R2 ;  /* 0x0000000400020825 */ /* 0x008fe800078e0202 */
[----:B------:R-:W-:Y:S01]  /*7790*/  HFMA2 R0, -RZ, RZ, 0, 5.9604644775390625e-08 ;  /* 0x00000001ff007431 */ /* 0x000fe200000001ff */
[----:B-1---5:R1:W5:Y:S04]  /*77a0*/  @P0 LDG.E R26, desc[UR4][R2.64] ;  /* 0x00000004021a0981 */ /* 0x022368000c1e1900 */
[----:B------:R-:W-:Y:S01]  /*77b0*/  @!P0 PRMT R50, R0, 0x7610, R50 ;  /* 0x0000761000328816 */ /* 0x000fe20000000032 */
[----:B-1----:R-:W3:Y:S06]  /*77c0*/  @!P0 LDC R26, c[0x0][0x880] ;  /* 0x00022000ff1a8b82 */ /* 0x002eec0000000800 */
.L_x_134:
[----:B------:R-:W-:Y:S05]  /*77d0*/  @!P5 BRA `(.L_x_135) ;  /* 0x000000000024d947 */ /* 0x000fea0003800000 */
[----:B------:R-:W-:Y:S01]  /*77e0*/  ISETP.NE.U32.AND P0, PT, R40, RZ, PT ;  /* 0x000000ff2800720c */ /* 0x000fe20003f05070 */
[----:B------:R-:W1:Y:S03]  /*77f0*/  LDCU.64 UR4, c[0x0][0x358] ;  /* 0x00006b00ff0477ac */ /* 0x000e660008000a00 */
[----:B------:R-:W-:Y:S11]  /*7800*/  ISETP.NE.AND.EX P0, PT, R41, RZ, PT, P0 ;  /* 0x000000ff2900720c */ /* 0x000ff60003f05300 */
[----:B------:R-:W-:Y:S02]  /*7810*/  @!UPT UIADD3 URZ, UPT, UPT, URZ, URZ, URZ ;  /* 0x000000fffffff290 */ /* 0x000fe4000fffe0ff */
[----:B------:R-:W4:Y:S01]  /*7820*/  @P0 LDC.64 R2, c[0x0][0x8a8] ;  /* 0x00022a00ff020b82 */ /* 0x000f220000000a00 */
[----:B--2---:R-:W-:Y:S04]  /*7830*/  @P0 IMAD R0, R42, UR36, RZ ;  /* 0x000000242a000c24 */ /* 0x004fe8000f8e02ff */
[----:B----4-:R-:W-:Y:S05]  /*7840*/  @P0 IMAD.WIDE R2, R0, 0x4, R2 ;  /* 0x0000000400020825 */ /* 0x010fea00078e0202 */
[----:B-1---5:R1:W5:Y:S02]  /*7850*/  @P0 LDG.E R24, desc[UR4][R2.64] ;  /* 0x0000000402180981 */ /* 0x022364000c1e1900 */
[----:B-1----:R-:W4:Y:S02]  /*7860*/  @!P0 LDC R24, c[0x0][0x8a0] ;  /* 0x00022800ff188b82 */ /* 0x002f240000000800 */
.L_x_135:
[----:B---3-5:R-:W-:Y:S01]  /*7870*/  FSETP.NEU.AND P0, PT, R26, RZ, PT ;  /* 0x000000ff1a00720b */ /* 0x028fe20003f0d000 */
[----:B------:R-:W-:Y:S01]  /*7880*/  ULOP3.LUT UR4, UR54, 0x1, URZ, 0x3c, !UPT ;  /* 0x0000000136047892 */ /* 0x000fe2000f8e3cff */
[----:B------:R-:W-:Y:S01]  /*7890*/  SEL R4, RZ, 0xffffffff, P3 ;  /* 0xffffffffff047807 */ /* 0x000fe20001800000 */
[----:B------:R-:W-:Y:S01]  /*78a0*/  IMAD.U32 R63, RZ, RZ, UR47 ;  /* 0x0000002fff3f7e24 */ /* 0x000fe2000f8e00ff */
[----:B------:R-:W-:Y:S01]  /*78b0*/  @!P4 LOP3.LUT P3, RZ, R50, 0xff, RZ, 0xc0, !PT ;  /* 0x000000ff32ffc812 */ /* 0x000fe2000786c0ff */
[----:B------:R-:W-:Y:S01]  /*78c0*/  IMAD.SHL.U32 R65, R48, 0x2, RZ ;  /* 0x0000000230417824 */ /* 0x000fe200078e00ff */
[----:B--2---:R-:W-:Y:S01]  /*78d0*/  @!P4 SEL R0, RZ, 0xffffffff, P0 ;  /* 0xffffffffff00c807 */ /* 0x004fe20000000000 */
[----:B------:R-:W-:Y:S01]  /*78e0*/  IMAD.U32 R67, RZ, RZ, UR4 ;  /* 0x00000004ff437e24 */ /* 0x000fe2000f8e00ff */
[----:B------:R-:W-:Y:S01]  /*78f0*/  LEA R54, R22, UR45, 0x3 ;  /* 0x0000002d16367c11 */ /* 0x000fe2000f8e18ff */
[----:B------:R-:W-:Y:S01]  /*7900*/  IMAD.SHL.U32 R63, R63, 0x1000, RZ ;  /* 0x000010003f3f7824 */ /* 0x000fe200078e00ff */
[----:B------:R-:W-:Y:S01]  /*7910*/  @P2 SEL R0, R4, R0, !P3 ;  /* 0x0000000004002207 */ /* 0x000fe20005800000 */
[----:B------:R-:W-:Y:S01]  /*7920*/  BSSY B1, `(.L_x_136) ;  /* 0x0000034000017945 */ /* 0x000fe20003800000 */
[----:B------:R-:W-:Y:S01]  /*7930*/  SEL R3, RZ, 0xffffffff, P0 ;  /* 0xffffffffff037807 */ /* 0x000fe20000000000 */
[----:B------:R-:W-:Y:S01]  /*7940*/  IMAD.MOV.U32 R66, RZ, RZ, 0x1 ;  /* 0x00000001ff427424 */ /* 0x000fe200078e00ff */
[----:B------:R-:W-:Y:S01]  /*7950*/  @!P4 LOP3.LUT R0, R0, 0x1, RZ, 0xc0, !PT ;  /* 0x000000010000c812 */ /* 0x000fe200078ec0ff */
[----:B------:R-:W-:Y:S01]  /*7960*/  IMAD R25, R22, 0x20, R23 ;  /* 0x0000002016197824 */ /* 0x000fe200078e0217 */
[----:B------:R-:W-:Y:S01]  /*7970*/  CS2R R38, SRZ ;  /* 0x0000000000267805 */ /* 0x000fe2000001ff00 */
[----:B------:R-:W-:Y:S01]  /*7980*/  IMAD.U32 R64, RZ, RZ, UR47 ;  /* 0x0000002fff407e24 */ /* 0x000fe2000f8e00ff */
[----:B------:R-:W-:Y:S01]  /*7990*/  ISETP.NE.U32.OR P6, PT, R0, 0x1, P4 ;  /* 0x000000010000780c */ /* 0x000fe200027c5470 */
[----:B------:R-:W-:Y:S01]  /*79a0*/  IMAD.U32 R0, RZ, RZ, UR47 ;  /* 0x0000002fff007e24 */ /* 0x000fe2000f8e00ff */
[----:B------:R-:W-:Y:S02]  /*79b0*/  LOP3.LUT P4, R55, R50, 0xff, RZ, 0xc0, !PT ;  /* 0x000000ff32377812 */ /* 0x000fe4000788c0ff */
[----:B------:R-:W-:Y:S02]  /*79c0*/  CS2R R36, SRZ ;  /* 0x0000000000247805 */ /* 0x000fe4000001ff00 */
[----:B------:R-:W-:Y:S02]  /*79d0*/  P2R R61, PR, RZ, 0x40 ;  /* 0x00000040ff3d7803 */ /* 0x000fe40000000000 */
[----:B------:R-:W-:Y:S02]  /*79e0*/  CS2R R30, SRZ ;  /* 0x00000000001e7805 */ /* 0x000fe4000001ff00 */
[----:B------:R-:W-:Y:S02]  /*79f0*/  LEA R0, R0, UR45, 0x3 ;  /* 0x0000002d00007c11 */ /* 0x000fe4000f8e18ff */
[----:B------:R-:W-:Y:S02]  /*7a00*/  CS2R R28, SRZ ;  /* 0x00000000001c7805 */ /* 0x000fe4000001ff00 */
[----:B------:R-:W-:Y:S02]  /*7a10*/  @P1 SEL R3, R4, R3, !P4 ;  /* 0x0000000304031207 */ /* 0x000fe40006000000 */
[----:B------:R-:W-:Y:S02]  /*7a20*/  IADD3 R27, PT, PT, R63, UR45, R65 ;  /* 0x0000002d3f1b7c10 */ /* 0x000fe4000fffe041 */
[----:B------:R-:W-:Y:S02]  /*7a30*/  LOP3.LUT R3, R3, 0x1, RZ, 0xc0, !PT ;  /* 0x0000000103037812 */ /* 0x000fe400078ec0ff */
[----:B------:R-:W-:Y:S02]  /*7a40*/  @P6 SHF.L.U32 R2, R67, 0x1f, RZ ;  /* 0x0000001f43026819 */ /* 0x000fe400000006ff */
[----:B------:R-:W-:Y:S02]  /*7a50*/  ISETP.NE.U32.AND P5, PT, R3, 0x1, PT ;  /* 0x000000010300780c */ /* 0x000fe40003fa5070 */
[----:B------:R1:W2:Y:S02]  /*7a60*/  @P6 SYNCS.PHASECHK.TRANS64.TRYWAIT P3, [R0+URZ+0x230], R2 ;  /* 0x00023002000065a7 */ /* 0x0002a400080611ff */
[----:B------:R-:W-:Y:S02]  /*7a70*/  P2R R68, PR, RZ, 0x20 ;  /* 0x00000020ff447803 */ /* 0x000fe40000000000 */
[----:B-1----:R-:W-:Y:S04]  /*7a80*/  SHF.L.U32 R2, R58, 0x1f, RZ ;  /* 0x0000001f3a027819 */ /* 0x002fe800000006ff */
[----:B------:R1:W3:Y:S01]  /*7a90*/  SYNCS.PHASECHK.TRANS64.TRYWAIT P2, [R54+URZ+0x290], R2 ;  /* 0x00029002360075a7 */ /* 0x0002e200080411ff */
[----:B--2---:R-:W-:Y:S01]  /*7aa0*/  @P6 SEL R66, RZ, 0x1, !P3 ;  /* 0x00000001ff426807 */ /* 0x004fe20005800000 */
[----:B-1----:R-:W-:Y:S06]  /*7ab0*/  @!P6 BRA `(.L_x_137) ;  /* 0x000000000068e947 */ /* 0x002fec0003800000 */
[----:B------:R-:W-:Y:S01]  /*7ac0*/  LOP3.LUT P6, RZ, R49, 0x40, RZ, 0xc0, !PT ;  /* 0x0000004031ff7812 */ /* 0x000fe200078cc0ff */
[C---:B------:R-:W-:Y:S01]  /*7ad0*/  VIADD R3, R27.reuse, 0x400 ;  /* 0x000004001b037836 */ /* 0x040fe20000000000 */
[----:B------:R-:W-:Y:S01]  /*7ae0*/  ISETP.NE.AND P1, PT, R66, RZ, PT ;  /* 0x000000ff4200720c */ /* 0x000fe20003f25270 */
[----:B------:R-:W-:Y:S01]  /*7af0*/  BSSY B0, `(.L_x_138) ;  /* 0x000000d000007945 */ /* 0x000fe20003800000 */
[----:B------:R-:W-:Y:S01]  /*7b00*/  PLOP3.LUT P0, PT, PT, PT, PT, 0x8, 0x80 ;  /* 0x000000000080781c */ /* 0x000fe20003f0e170 */
[----:B------:R-:W-:Y:S01]  /*7b10*/  @P5 VIADD R4, R27, 0x410 ;  /* 0x000004101b045836 */ /* 0x000fe20000000000 */
[----:B------:R-:W-:Y:S02]  /*7b20*/  @P5 PLOP3.LUT P0, PT, P6, PT, PT, 0x80, 0x8 ;  /* 0x000000000008581c */ /* 0x000fe4000370f070 */
[----:B------:R-:W-:Y:S02]  /*7b30*/  CS2R R38, SRZ ;  /* 0x0000000000267805 */ /* 0x000fe4000001ff00 */
[----:B------:R-:W-:Y:S02]  /*7b40*/  CS2R R36, SRZ ;  /* 0x0000000000247805 */ /* 0x000fe4000001ff00 */
[----:B------:R-:W-:Y:S02]  /*7b50*/  CS2R R30, SRZ ;  /* 0x00000000001e7805 */ /* 0x000fe4000001ff00 */
[----:B------:R-:W-:Y:S05]  /*7b60*/  CS2R R28, SRZ ;  /* 0x00000000001c7805 */ /* 0x000fea000001ff00 */
[----:B------:R-:W-:Y:S01]  /*7b70*/  @P0 VIADD R4, R3, 0xfffffff0 ;  /* 0xfffffff003040836 */ /* 0x000fe20000000000 */
[----:B------:R-:W-:Y:S06]  /*7b80*/  @P1 BRA `(.L_x_139) ;  /* 0x00000000000c1947 */ /* 0x000fec0003800000 */
[----:B------:R-:W-:Y:S04]  /*7b90*/  SHF.L.U32 R3, R67, 0x1f, RZ ;  /* 0x0000001f43037819 */ /* 0x000fe800000006ff */
[----:B------:R-:W1:Y:S02]  /*7ba0*/  SYNCS.PHASECHK.TRANS64.TRYWAIT P0, [R0+URZ+0x230], R3 ;  /* 0x00023003000075a7 */ /* 0x000e6400080011ff */
[----:B-1----:R-:W-:Y:S05]  /*7bb0*/  @!P0 BRA `(.L_x_140) ;  /* 0x0000002800f48947 */ /* 0x002fea0003800000 */
.L_x_139:
[----:B------:R-:W-:Y:S05]  /*7bc0*/  BSYNC B0 ;  /* 0x0000000000007941 */ /* 0x000fea0003800000 */
.L_x_138:
[----:B------:R-:W-:Y:S01]  /*7bd0*/  UIADD3 UR4, UPT, UPT, UR47, 0x1, URZ ;  /* 0x000000012f047890 */ /* 0x000fe2000fffe0ff */
[----:B------:R-:W-:Y:S03]  /*7be0*/  ISETP.NE.AND P0, PT, R68, RZ, PT ;  /* 0x000000ff4400720c */ /* 0x000fe60003f05270 */
[----:B------:R-:W-:Y:S04]  /*7bf0*/  UISETP.NE.AND UP0, UPT, UR4, 0x3, UPT ;  /* 0x000000030400788c */ /* 0x000fe8000bf05270 */
[----:B------:R-:W-:Y:S02]  /*7c00*/  USEL UR5, URZ, 0x1, UP0 ;  /* 0x00000001ff057887 */ /* 0x000fe40008000000 */
[----:B------:R-:W-:Y:S04]  /*7c10*/  USEL UR4, UR4, URZ, UP0 ;  /* 0x000000ff04047287 */ /* 0x000fe80008000000 */
[----:B------:R2:W1:Y:S01]  /*7c20*/  @P0 LDS.128 R36, [R4] ;  /* 0x0000000004240984 */ /* 0x0004620000000c00 */
[----:B------:R-:W-:Y:S01]  /*7c30*/  LOP3.LUT R67, R67, UR5, RZ, 0x3c, !PT ;  /* 0x0000000543437c12 */ /* 0x000fe2000f8e3cff */
[----:B------:R-:W-:Y:S02]  /*7c40*/  IMAD.U32 R64, RZ, RZ, UR4 ;  /* 0x00000004ff407e24 */ /* 0x000fe4000f8e00ff */
[----:B------:R2:W1:Y:S04]  /*7c50*/  @P0 LDS.128 R28, [R27+0x400] ;  /* 0x000400001b1c0984 */ /* 0x0004680000000c00 */
.L_x_137:
[----:B------:R-:W-:Y:S05]  /*7c60*/  BSYNC B1 ;  /* 0x0000000000017941 */ /* 0x000fea0003800000 */
.L_x_136:
[----:B-1----:R-:W-:Y:S04]  /*7c70*/  SHF.R.U32.HI R0, RZ, 0x15, R25 ;  /* 0x00000015ff007819 */ /* 0x002fe80000011619 */
[----:B------:R-:W-:Y:S01]  /*7c80*/  LOP3.LUT P0, RZ, R0, 0x3, R51, 0x48, !PT ;  /* 0x0000000300ff7812 */ /* 0x000fe20007804833 */
[----:B------:R-:W-:Y:S01]  /*7c90*/  @!UPT UIADD3 URZ, UPT, UPT, URZ, URZ, URZ ;  /* 0x000000fffffff290 */ /* 0x000fe2000fffe0ff */
[----:B---3--:R-:W-:Y:S11]  /*7ca0*/  @P2 BRA `(.L_x_141) ;  /* 0x0000000000082947 */ /* 0x008ff60003800000 */
[----:B------:R-:W1:Y:S02]  /*7cb0*/  SYNCS.PHASECHK.TRANS64.TRYWAIT P1, [R54+URZ+0x290], R2 ;  /* 0x00029002360075a7 */ /* 0x000e6400080211ff */
[----:B-1----:R-:W-:Y:S05]  /*7cc0*/  @!P1 BRA `(.L_x_142) ;  /* 0x0000002800c49947 */ /* 0x002fea0003800000 */
.L_x_141:
[----:B------:R-:W-:Y:S05]  /*7cd0*/  @!P0 BRA `(.L_x_143) ;  /* 0x0000000000408947 */ /* 0x000fea0003800000 */
[----:B------:R-:W3:Y:S01]  /*7ce0*/  LDCU.64 UR8, c[0x4][0x70] ;  /* 0x01000e00ff0877ac */ /* 0x000ee20008000a00 */
[----:B------:R-:W-:Y:S01]  /*7cf0*/  MOV R3, 0x0 ;  /* 0x0000000000037802 */ /* 0x000fe20000000f00 */
[----:B------:R-:W-:Y:S02]  /*7d00*/  HFMA2 R12, -RZ, RZ, 0, 5.9604644775390625e-08 ;  /* 0x00000001ff0c7431 */ /* 0x000fe400000001ff */
[----:B------:R-:W-:Y:S02]  /*7d10*/  IMAD.MOV.U32 R8, RZ, RZ, 0x192 ;  /* 0x00000192ff087424 */ /* 0x000fe400078e00ff */
[----:B------:R-:W-:Y:S01]  /*7d20*/  IMAD.MOV.U32 R13, RZ, RZ, RZ ;  /* 0x000000ffff0d7224 */ /* 0x000fe200078e00ff */
[----:B------:R-:W5:Y:S01]  /*7d30*/  LDCU.64 UR6, c[0x4][0x78] ;  /* 0x01000f00ff0677ac */ /* 0x000f620008000a00 */
[----:B-1----:R-:W1:Y:S01]  /*7d40*/  LDC.64 R2, c[0x4][R3] ;  /* 0x0100000003027b82 */ /* 0x002e620000000a00 */
[----:B------:R-:W4:Y:S01]  /*7d50*/  LDCU.64 UR4, c[0x4][0x10] ;  /* 0x01000200ff0477ac */ /* 0x000f220008000a00 */
[----:B---3--:R-:W-:Y:S01]  /*7d60*/  MOV R5, UR9 ;  /* 0x0000000900057c02 */ /* 0x008fe20008000f00 */
[----:B--2---:R-:W-:Y:S01]  /*7d70*/  IMAD.U32 R4, RZ, RZ, UR8 ;  /* 0x00000008ff047e24 */ /* 0x004fe2000f8e00ff */
[----:B-----5:R-:W-:Y:S01]  /*7d80*/  MOV R7, UR7 ;  /* 0x0000000700077c02 */ /* 0x020fe20008000f00 */
[----:B------:R-:W-:Y:S01]  /*7d90*/  IMAD.U32 R6, RZ, RZ, UR6 ;  /* 0x00000006ff067e24 */ /* 0x000fe2000f8e00ff */
[----:B----4-:R-:W-:Y:S01]  /*7da0*/  MOV R11, UR5 ;  /* 0x00000005000b7c02 */ /* 0x010fe20008000f00 */
[----:B------:R-:W-:Y:S02]  /*7db0*/  IMAD.U32 R10, RZ, RZ, UR4 ;  /* 0x00000004ff0a7e24 */ /* 0x000fe4000f8e00ff */
[----:B------:R-:W-:Y:S07]  /*7dc0*/  LEPC R20, `(.L_x_143) ;  /* 0x000000001014794e */ /* 0x000fee0000000000 */
[----:B-1----:R-:W-:Y:S05]  /*7dd0*/  CALL.ABS.NOINC R2 ;  /* 0x0000000002007343 */ /* 0x002fea0003c00000 */
.L_x_143:
[----:B------:R-:W-:Y:S05]  /*7de0*/  WARPSYNC.ALL ;  /* 0x0000000000007948 */ /* 0x000fea0003800000 */
[----:B------:R-:W-:Y:S01]  /*7df0*/  R2UR UR4, R25 ;  /* 0x00000000190472ca */ /* 0x000fe200000e0000 */
[--C-:B------:R-:W-:Y:S01]  /*7e00*/  HADD2.F32 R3, -RZ, R28.reuse.H0_H0 ;  /* 0x2000001cff037230 */ /* 0x100fe20000004100 */
[----:B------:R-:W-:Y:S01]  /*7e10*/  MOV R62, 0x10 ;  /* 0x00000010003e7802 */ /* 0x000fe20000000f00 */
[--C-:B------:R-:W-:Y:S01]  /*7e20*/  HADD2.F32 R20, -RZ, R29.reuse.H0_H0 ;  /* 0x2000001dff147230 */ /* 0x100fe20000004100 */
[----:B------:R-:W-:Y:S01]  /*7e30*/  LOP3.LUT P6, RZ, R49, 0x40, RZ, 0xc0, !PT ;  /* 0x0000004031ff7812 */ /* 0x000fe200078cc0ff */
[----:B------:R-:W-:Y:S01]  /*7e40*/  HADD2.F32 R21, -RZ, R29.H1_H1 ;  /* 0x3000001dff157230 */ /* 0x000fe20000004100 */
[----:B------:R-:W-:Y:S01]  /*7e50*/  ISETP.NE.AND P0, PT, R59, RZ, PT ;  /* 0x000000ff3b00720c */ /* 0x000fe20003f05270 */
[----:B------:R-:W-:Y:S01]  /*7e60*/  BSSY.RECONVERGENT B0, `(.L_x_144) ;  /* 0x0000051000007945 */ /* 0x000fe20003800200 */
[----:B------:R-:W-:Y:S05]  /*7e70*/  SEL R62, R62, 0xfffffff0, !P6 ;  /* 0xfffffff03e3e7807 */ /* 0x000fea0007000000 */
[----:B--2---:R-:W4:Y:S02]  /*7e80*/  LDTM.x16 R4, tmem[UR4] ;  /* 0x00000004000479ee */ /* 0x004f240008240000 */
[C---:B----4-:R-:W-:Y:S01]  /*7e90*/  FMUL R0, R24.reuse, R4 ;  /* 0x0000000418007220 */ /* 0x050fe20000400000 */
[----:B------:R-:W-:Y:S02]  /*7ea0*/  HADD2.F32 R4, -RZ, R28.H1_H1 ;  /* 0x3000001cff047230 */ /* 0x000fe40000004100 */
[C---:B-1----:R-:W-:Y:S01]  /*7eb0*/  FMUL R2, R24.reuse, R5 ;  /* 0x0000000518027220 */ /* 0x042fe20000400000 */
[----:B------:R-:W-:Y:S01]  /*7ec0*/  FMUL R7, R24, R7 ;  /* 0x0000000718077220 */ /* 0x000fe20000400000 */
[----:B------:R-:W-:Y:S01]  /*7ed0*/  FFMA R0, R26, R3, R0 ;  /* 0x000000031a007223 */ /* 0x000fe20000000000 */
[----:B------:R-:W-:Y:S01]  /*7ee0*/  FMUL R3, R24, R6 ;  /* 0x0000000618037220 */ /* 0x000fe20000400000 */
[----:B------:R-:W-:Y:S01]  /*7ef0*/  FFMA R2, R26, R4, R2 ;  /* 0x000000041a027223 */ /* 0x000fe20000000002 */
[C---:B------:R-:W-:Y:S01]  /*7f00*/  FMUL R4, R24.reuse, R8 ;  /* 0x0000000818047220 */ /* 0x040fe20000400000 */
[C---:B------:R-:W-:Y:S01]  /*7f10*/  FMUL R8, R24.reuse, R12 ;  /* 0x0000000c18087220 */ /* 0x040fe20000400000 */
[----:B------:R-:W-:Y:S01]  /*7f20*/  FMUL R12, R24, R16 ;  /* 0x00000010180c7220 */ /* 0x000fe20000400000 */
[--C-:B------:R-:W-:Y:S01]  /*7f30*/  HADD2.F32 R16, -RZ, R30.reuse.H0_H0 ;  /* 0x2000001eff107230 */ /* 0x100fe20000004100 */
[----:B------:R-:W-:Y:S01]  /*7f40*/  F2FP.F16.F32.PACK_AB R32, R2, R0 ;  /* 0x000000000220723e */ /* 0x000fe200000000ff */
[----:B------:R-:W-:Y:S02]  /*7f50*/  HADD2.F32 R0, -RZ, R30.H1_H1 ;  /* 0x3000001eff007230 */ /* 0x000fe40000004100 */
[----:B------:R-:W-:Y:S01]  /*7f60*/  FMUL R5, R24, R9 ;  /* 0x0000000918057220 */ /* 0x000fe20000400000 */
[C---:B------:R-:W-:Y:S01]  /*7f70*/  FFMA R3, R26.reuse, R20, R3 ;  /* 0x000000141a037223 */ /* 0x040fe20000000003 */
[C---:B------:R-:W-:Y:S01]  /*7f80*/  FFMA R7, R26.reuse, R21, R7 ;  /* 0x000000151a077223 */ /* 0x040fe20000000007 */
[--C-:B------:R-:W-:Y:S02]  /*7f90*/  HADD2.F32 R2, -RZ, R31.reuse.H0_H0 ;  /* 0x2000001fff027230 */ /* 0x100fe40000004100 */
[----:B------:R-:W-:Y:S01]  /*7fa0*/  FFMA R4, R26, R16, R4 ;  /* 0x000000101a047223 */ /* 0x000fe20000000004 */
[----:B------:R-:W-:Y:S01]  /*7fb0*/  FMUL R6, R24, R10 ;  /* 0x0000000a18067220 */ /* 0x000fe20000400000 */
[----:B------:R-:W-:Y:S01]  /*7fc0*/  FFMA R5, R26, R0, R5 ;  /* 0x000000001a057223 */ /* 0x000fe20000000005 */
[----:B------:R-:W-:Y:S02]  /*7fd0*/  HADD2.F32 R16, -RZ, R31.H1_H1 ;  /* 0x3000001fff107230 */ /* 0x000fe40000004100 */
[----:B------:R-:W-:Y:S01]  /*7fe0*/  FMUL R11, R24, R11 ;  /* 0x0000000b180b7220 */ /* 0x000fe20000400000 */
[--C-:B------:R-:W-:Y:S02]  /*7ff0*/  HADD2.F32 R0, -RZ, R36.reuse.H0_H0 ;  /* 0x20000024ff007230 */ /* 0x100fe40000004100 */
[C---:B------:R-:W-:Y:S01]  /*8000*/  FFMA R6, R26.reuse, R2, R6 ;  /* 0x000000021a067223 */ /* 0x040fe20000000006 */
[----:B------:R-:W-:Y:S01]  /*8010*/  F2FP.F16.F32.PACK_AB R33, R7, R3 ;  /* 0x000000030721723e */ /* 0x000fe200000000ff */
[----:B------:R-:W-:Y:S02]  /*8020*/  HADD2.F32 R2, -RZ, R36.H1_H1 ;  /* 0x30000024ff027230 */ /* 0x000fe40000004100 */
[----:B------:R-:W-:Y:S01]  /*8030*/  FFMA R11, R26, R16, R11 ;  /* 0x000000101a0b7223 */ /* 0x000fe2000000000b */
[----:B------:R-:W-:Y:S01]  /*8040*/  FMUL R9, R24, R13 ;  /* 0x0000000d18097220 */ /* 0x000fe20000400000 */
[--C-:B------:R-:W-:Y:S02]  /*8050*/  HADD2.F32 R3, -RZ, R37.reuse.H0_H0 ;  /* 0x20000025ff037230 */ /* 0x100fe40000004100 */
[----:B------:R-:W-:Y:S01]  /*8060*/  FFMA R8, R26, R0, R8 ;  /* 0x000000001a087223 */ /* 0x000fe20000000008 */
[C---:B------:R-:W-:Y:S01]  /*8070*/  FMUL R10, R24.reuse, R14 ;  /* 0x0000000e180a7220 */ /* 0x040fe20000400000 */
[----:B------:R-:W-:Y:S02]  /*8080*/  HADD2.F32 R0, -RZ, R37.H1_H1 ;  /* 0x30000025ff007230 */ /* 0x000fe40000004100 */
[----:B------:R-:W-:Y:S01]  /*8090*/  FMUL R15, R24, R15 ;  /* 0x0000000f180f7220 */ /* 0x000fe20000400000 */
[C---:B------:R-:W-:Y:S01]  /*80a0*/  FFMA R9, R26.reuse, R2, R9 ;  /* 0x000000021a097223 */ /* 0x040fe20000000009 */
[C---:B------:R-:W-:Y:S01]  /*80b0*/  FFMA R10, R26.reuse, R3, R10 ;  /* 0x000000031a0a7223 */ /* 0x040fe2000000000a */
[--C-:B------:R-:W-:Y:S01]  /*80c0*/  HADD2.F32 R2, -RZ, R38.reuse.H0_H0 ;  /* 0x20000026ff027230 */ /* 0x100fe20000004100 */
[----:B------:R-:W-:Y:S01]  /*80d0*/  F2FP.F16.F32.PACK_AB R34, R5, R4 ;  /* 0x000000040522723e */ /* 0x000fe200000000ff */
[----:B------:R-:W-:Y:S02]  /*80e0*/  HADD2.F32 R3, -RZ, R38.H1_H1 ;  /* 0x30000026ff037230 */ /* 0x000fe40000004100 */
[----:B------:R-:W-:Y:S01]  /*80f0*/  FFMA R15, R26, R0, R15 ;  /* 0x000000001a0f7223 */ /* 0x000fe2000000000f */
[C---:B------:R-:W-:Y:S01]  /*8100*/  FMUL R13, R24.reuse, R17 ;  /* 0x00000011180d7220 */ /* 0x040fe20000400000 */
[--C-:B------:R-:W-:Y:S02]  /*8110*/  HADD2.F32 R4, -RZ, R39.reuse.H0_H0 ;  /* 0x20000027ff047230 */ /* 0x100fe40000004100 */
[C---:B------:R-:W-:Y:S01]  /*8120*/  FMUL R14, R24.reuse, R18 ;  /* 0x00000012180e7220 */ /* 0x040fe20000400000 */
[----:B------:R-:W-:Y:S02]  /*8130*/  HADD2.F32 R0, -RZ, R39.H1_H1 ;  /* 0x30000027ff007230 */ /* 0x000fe40000004100 */
[----:B------:R-:W-:Y:S01]  /*8140*/  FMUL R19, R24, R19 ;  /* 0x0000001318137220 */ /* 0x000fe20000400000 */
[----:B------:R-:W-:Y:S01]  /*8150*/  F2FP.F16.F32.PACK_AB R35, R11, R6 ;  /* 0x000000060b23723e */ /* 0x000fe200000000ff */
[C---:B------:R-:W-:Y:S01]  /*8160*/  FFMA R12, R26.reuse, R2, R12 ;  /* 0x000000021a0c7223 */ /* 0x040fe2000000000c */
[C---:B------:R-:W-:Y:S01]  /*8170*/  FFMA R13, R26.reuse, R3, R13 ;  /* 0x000000031a0d7223 */ /* 0x040fe2000000000d */
[C---:B------:R-:W-:Y:S01]  /*8180*/  FFMA R14, R26.reuse, R4, R14 ;  /* 0x000000041a0e7223 */ /* 0x040fe2000000000e */
[----:B------:R-:W-:Y:S01]  /*8190*/  FFMA R19, R26, R0, R19 ;  /* 0x000000001a137223 */ /* 0x000fe20000000013 */
[----:B------:R1:W-:Y:S01]  /*81a0*/  STS.128 [R27+0x400], R32 ;  /* 0x000400201b007388 */ /* 0x0003e20000000c00 */
[----:B------:R-:W-:Y:S02]  /*81b0*/  F2FP.F16.F32.PACK_AB R8, R9, R8 ;  /* 0x000000080908723e */ /* 0x000fe400000000ff */
[----:B------:R-:W-:Y:S02]  /*81c0*/  F2FP.F16.F32.PACK_AB R9, R15, R10 ;  /* 0x0000000a0f09723e */ /* 0x000fe400000000ff */
[----:B------:R-:W-:Y:S02]  /*81d0*/  F2FP.F16.F32.PACK_AB R10, R13, R12 ;  /* 0x0000000c0d0a723e */ /* 0x000fe400000000ff */
[----:B------:R-:W-:Y:S02]  /*81e0*/  F2FP.F16.F32.PACK_AB R11, R19, R14 ;  /* 0x0000000e130b723e */ /* 0x000fe400000000ff */
[----:B------:R-:W-:Y:S05]  /*81f0*/  IADD3 R0, PT, PT, R27, R62, RZ ;  /* 0x0000003e1b007210 */ /* 0x000fea0007ffe0ff */
[----:B------:R1:W-:Y:S01]  /*8200*/  STS.128 [R0+0x400], R8 ;  /* 0x0004000800007388 */ /* 0x0003e20000000c00 */
[----:B------:R-:W-:Y:S01]  /*8210*/  @!PT LDS RZ, [RZ] ;  /* 0x00000000fffff984 */ /* 0x000fe20000000800 */
[----:B------:R-:W-:Y:S01]  /*8220*/  @!PT LDS RZ, [RZ] ;  /* 0x00000000fffff984 */ /* 0x000fe20000000800 */
[----:B------:R-:W-:Y:S01]  /*8230*/  @!PT LDS RZ, [RZ] ;  /* 0x00000000fffff984 */ /* 0x000fe20000000800 */
[----:B------:R-:W-:Y:S01]  /*8240*/  @!PT LDS RZ, [RZ] ;  /* 0x00000000fffff984 */ /* 0x000fe20000000800 */
[----:B------:R2:W-:Y:S07]  /*8250*/  MEMBAR.ALL.CTA ;  /* 0x0000000000007992 */ /* 0x0005ee0000008000 */
[----:B--2---:R-:W2:Y:S02]  /*8260*/  FENCE.VIEW.ASYNC.S ;  /* 0x00000000000073c6 */ /* 0x004ea40000000000 */
[----:B--2---:R-:W-:Y:S06]  /*8270*/  BAR.SYNC.DEFER_BLOCKING 0x1, 0x80 ;  /* 0x0042000000007b1d */ /* 0x004fec0000010000 */
[----:B------:R-:W-:Y:S05]  /*8280*/  @P0 BRA `(.L_x_145) ;  /* 0x0000000000380947 */ /* 0x000fea0003800000 */
[----:B------:R-:W2:Y:S01]  /*8290*/  LDCU.64 UR6, c[0x0][0x348] ;  /* 0x00006900ff0677ac */ /* 0x000ea20008000a00 */
[----:B------:R-:W-:Y:S01]  /*82a0*/  R2UR UR5, R63 ;  /* 0x000000003f0572ca */ /* 0x000fe200000e0000 */
[----:B------:R-:W-:Y:S01]  /*82b0*/  UMOV UR51, UR36 ;  /* 0x0000002400337c82 */ /* 0x000fe20008000000 */
[----:B------:R-:W-:Y:S01]  /*82c0*/  UIADD3 UR9, UPT, UPT, UR49, 0x20, URZ ;  /* 0x0000002031097890 */ /* 0x000fe2000fffe0ff */
[----:B------:R-:W-:Y:S01]  /*82d0*/  UMOV UR10, UR50 ;  /* 0x00000032000a7c82 */ /* 0x000fe20008000000 */
[----:B------:R-:W-:Y:S09]  /*82e0*/  UMOV UR11, UR36 ;  /* 0x00000024000b7c82 */ /* 0x000ff20008000000 */
[----:B------:R-:W-:Y:S02]  /*82f0*/  UIADD3 UR5, UPT, UPT, UR45, UR5, URZ ;  /* 0x000000052d057290 */ /* 0x000fe4000fffe0ff */
[----:B--2---:R-:W-:Y:S02]  /*8300*/  UIADD3 UR4, UP0, UPT, UR6, 0x680, URZ ;  /* 0x0000068006047890 */ /* 0x004fe4000ff1e0ff */
[----:B------:R-:W-:Y:S02]  /*8310*/  UIADD3 UR48, UPT, UPT, UR5, 0x400, URZ ;  /* 0x0000040005307890 */ /* 0x000fe4000fffe0ff */
[----:B------:R-:W-:Y:S02]  /*8320*/  UIADD3 UR8, UPT, UPT, UR5, 0xc00, URZ ;  /* 0x00000c0005087890 */ /* 0x000fe4000fffe0ff */
[----:B------:R-:W-:Y:S09]  /*8330*/  UIADD3.X UR5, UPT, UPT, URZ, UR7, URZ, UP0, !UPT ;  /* 0x00000007ff057290 */ /* 0x000ff200087fe4ff */
[----:B------:R2:W-:Y:S01]  /*8340*/  UTMASTG.3D [UR48], [UR4] ;  /* 0x00000030040073b5 */ /* 0x0005e20008010000 */
[----:B------:R2:W-:Y:S02]  /*8350*/  UTMASTG.3D [UR8], [UR4] ;  /* 0x00000008040073b5 */ /* 0x0005e40008010000 */
[----:B--2---:R0:W-:Y:S02]  /*8360*/  UTMACMDFLUSH ;  /* 0x00000000000079b7 */ /* 0x0041e40000000000 */
.L_x_145:
[----:B------:R-:W-:Y:S05]  /*8370*/  BSYNC.RECONVERGENT B0 ;  /* 0x0000000000007941 */ /* 0x000fea0003800200 */
.L_x_144:
[----:B------:R-:W-:Y:S01]  /*8380*/  UIADD3 UR46, UPT, UPT, UR47, 0x1, URZ ;  /* 0x000000012f2e7890 */ /* 0x000fe2000fffe0ff */
[----:B------:R-:W-:Y:S03]  /*8390*/  BSSY.RECONVERGENT B0, `(.L_x_146) ;  /* 0x0000005000007945 */ /* 0x000fe60003800200 */
[----:B------:R-:W-:Y:S04]  /*83a0*/  UISETP.NE.AND UP0, UPT, UR46, 0x3, UPT ;  /* 0x000000032e00788c */ /* 0x000fe8000bf05270 */
[----:B------:R-:W-:Y:S01]  /*83b0*/  USEL UR44, UR46, URZ, UP0 ;  /* 0x000000ff2e2c7287 */ /* 0x000fe20008000000 */
[----:B------:R-:W-:Y:S11]  /*83c0*/  @P0 BRA `(.L_x_147) ;  /* 0x0000000000040947 */ /* 0x000ff60003800000 */
[----:B------:R-:W-:Y:S04]  /*83d0*/  DEPBAR.LE SB0, 0x1 ;  /* 0x000080400000791a */ /* 0x000fe80000000000 */
.L_x_147:
[----:B------:R-:W-:Y:S05]  /*83e0*/  BSYNC.RECONVERGENT B0 ;  /* 0x0000000000007941 */ /* 0x000fea0003800200 */
.L_x_146:
[----:B------:R-:W-:Y:S01]  /*83f0*/  BAR.SYNC.DEFER_BLOCKING 0x1, 0x80 ;  /* 0x0042000000007b1d */ /* 0x000fe20000010000 */
[----:B------:R-:W-:Y:S01]  /*8400*/  ISETP.NE.AND P1, PT, R61, RZ, PT ;  /* 0x000000ff3d00720c */ /* 0x000fe20003f25270 */
[----:B------:R-:W-:Y:S01]  /*8410*/  UISETP.NE.AND UP0, UPT, UR53, URZ, UPT ;  /* 0x000000ff3500728c */ /* 0x000fe2000bf05270 */
[----:B------:R-:W-:Y:S11]  /*8420*/  LEA R3, R64, UR45, 0x3 ;  /* 0x0000002d40037c11 */ /* 0x000ff6000f8e18ff */
[----:B------:R-:W-:Y:S01]  /*8430*/  @P1 SHF.L.U32 R4, R67, 0x1f, RZ ;  /* 0x0000001f43041819 */ /* 0x000fe200000006ff */
[----:B------:R-:W-:Y:S06]  /*8440*/  BRA.U !UP0, `(.L_x_148) ;  /* 0x0000000108247547 */ /* 0x000fec000b800000 */
[----:B-1----:R-:W1:Y:S01]  /*8450*/  S2R R0, SR_CgaCtaId ;  /* 0x0000000000007919 */ /* 0x002e620000008800 */
[----:B------:R-:W-:Y:S01]  /*8460*/  IMAD.U32 R2, RZ, RZ, UR52 ;  /* 0x00000034ff027e24 */ /* 0x000fe2000f8e00ff */
[----:B------:R-:W-:Y:S04]  /*8470*/  UIADD3 UR4, UPT, UPT, UR52, 0x1, URZ ;  /* 0x0000000134047890 */ /* 0x000fe8000fffe0ff */
[----:B------:R-:W-:Y:S01]  /*8480*/  @P1 LEA R2, R2, UR45, 0x3 ;  /* 0x0000002d02021c11 */ /* 0x000fe2000f8e18ff */
[----:B------:R-:W-:Y:S04]  /*8490*/  UISETP.NE.AND UP0, UPT, UR4, 0x3, UPT ;  /* 0x000000030400788c */ /* 0x000fe8000bf05270 */
[----:B------:R-:W-:Y:S01]  /*84a0*/  @P1 VIADD R2, R2, 0x248 ;  /* 0x0000024802021836 */ /* 0x000fe20000000000 */
[----:B------:R-:W-:Y:S04]  /*84b0*/  USEL UR52, UR4, URZ, UP0 ;  /* 0x000000ff04347287 */ /* 0x000fe80008000000 */
[----:B-1----:R-:W-:Y:S04]  /*84c0*/  @P1 PRMT R0, R0, 0x654, R2 ;  /* 0x0000065400001816 */ /* 0x002fe80000000002 */
[----:B------:R2:W-:Y:S04]  /*84d0*/  @P1 SYNCS.ARRIVE.TRANS64.RED.A1T0 RZ, [R0+URZ], RZ ;  /* 0x000000ff00ff19a7 */ /* 0x0005e800081004ff */
.L_x_148:
[----:B------:R-:W3:Y:S01]  /*84e0*/  @P1 SYNCS.PHASECHK.TRANS64.TRYWAIT P0, [R3+URZ+0x230], R4 ;  /* 0x00023004030015a7 */ /* 0x000ee200080011ff */
[----:B------:R-:W-:Y:S01]  /*84f0*/  BSSY B1, `(.L_x_149) ;  /* 0x0000012000017945 */ /* 0x000fe20003800000 */
[----:B---3--:R-:W-:Y:S03]  /*8500*/  @P1 SEL R66, RZ, 0x1, !P0 ;  /* 0x00000001ff421807 */ /* 0x008fe60004000000 */
[----:B------:R-:W-:Y:S05]  /*8510*/  @!P1 BRA `(.L_x_150) ;  /* 0x00000000003c9947 */ /* 0x000fea0003800000 */
[----:B------:R-:W-:Y:S01]  /*8520*/  ISETP.NE.AND P1, PT, R68, RZ, PT ;  /* 0x000000ff4400720c */ /* 0x000fe20003f25270 */
[----:B------:R-:W-:Y:S01]  /*8530*/  BSSY B0, `(.L_x_151) ;  /* 0x0000009000007945 */ /* 0x000fe20003800000 */
[----:B------:R-:W-:Y:S11]  /*8540*/  ISETP.NE.AND P0, PT, R66, RZ, PT ;  /* 0x000000ff4200720c */ /* 0x000ff60003f05270 */
[----:B------:R-:W-:Y:S05]  /*8550*/  @P1 IMAD R64, R64, 0x1000, R65 ;  /* 0x0000100040401824 */ /* 0x000fea00078e0241 */
[----:B-12---:R-:W-:Y:S05]  /*8560*/  @P1 IADD3 R0, PT, PT, R64, UR45, RZ ;  /* 0x0000002d40001c10 */ /* 0x006fea000fffe0ff */
[----:B------:R-:W-:Y:S01]  /*8570*/  @P1 IMAD.IADD R0, R62, 0x1, R0 ;  /* 0x000000013e001824 */ /* 0x000fe200078e0200 */
[----:B------:R-:W-:Y:S06]  /*8580*/  @P0 BRA `(.L_x_152) ;  /* 0x00000000000c0947 */ /* 0x000fec0003800000 */
[----:B------:R-:W-:Y:S04]  /*8590*/  SHF.L.U32 R67, R67, 0x1f, RZ ;  /* 0x0000001f43437819 */ /* 0x000fe800000006ff */
[----:B------:R-:W1:Y:S02]  /*85a0*/  SYNCS.PHASECHK.TRANS64.TRYWAIT P0, [R3+URZ+0x230], R67 ;  /* 0x00023043030075a7 */ /* 0x000e6400080011ff */
[----:B-1----:R-:W-:Y:S05]  /*85b0*/  @!P0 BRA `(.L_x_153) ;  /* 0x00000020009c8947 */ /* 0x002fea0003800000 */
.L_x_152:
[----:B------:R-:W-:Y:S05]  /*85c0*/  BSYNC B0 ;  /* 0x0000000000007941 */ /* 0x000fea0003800000 */
.L_x_151:
[----:B------:R-:W-:Y:S11]  /*85d0*/  ISETP.NE.AND P0, PT, R68, RZ, PT ;  /* 0x000000ff4400720c */ /* 0x000ff60003f05270 */
[----:B------:R-:W-:Y:S02]  /*85e0*/  @!UPT UIADD3 URZ, UPT, UPT, URZ, URZ, URZ ;  /* 0x000000fffffff290 */ /* 0x000fe4000fffe0ff */
[----:B------:R3:W4:Y:S04]  /*85f0*/  @P0 LDS.128 R28, [R64+UR45+0x400] ;  /* 0x0004002d401c0984 */ /* 0x0007280008000c00 */
[----:B------:R3:W2:Y:S02]  /*8600*/  @P0 LDS.128 R36, [R0+0x400] ;  /* 0x0004000000240984 */ /* 0x0006a40000000c00 */
.L_x_150:
[----:B------:R-:W-:Y:S05]  /*8610*/  BSYNC B1 ;  /* 0x0000000000017941 */ /* 0x000fea0003800000 */
.L_x_149:
[----:B-123--:R-:W-:Y:S05]  /*8620*/  VIADD R0, R25, 0x10 ;  /* 0x0000001019007836 */ /* 0x00efea0000000000 */
[----:B------:R-:W-:Y:S04]  /*8630*/  SHF.R.U32.HI R0, RZ, 0x15, R0 ;  /* 0x00000015ff007819 */ /* 0x000fe80000011600 */
[----:B------:R-:W-:Y:S11]  /*8640*/  LOP3.LUT P0, RZ, R0, 0x3, R51, 0x48, !PT ;  /* 0x0000000300ff7812 */ /* 0x000ff60007804833 */
[----:B------:R-:W-:Y:S02]  /*8650*/  @!UPT UIADD3 URZ, UPT, UPT, URZ, URZ, URZ ;  /* 0x000000fffffff290 */ /* 0x000fe4000fffe0ff */
[----:B------:R-:W-:Y:S05]  /*8660*/  @!P0 BRA `(.L_x_154) ;  /* 0x0000000000408947 */ /* 0x000fea0003800000 */
[----:B------:R-:W1:Y:S01]  /*8670*/  LDCU.64 UR8, c[0x4][0x70] ;  /* 0x01000e00ff0877ac */ /* 0x000e620008000a00 */
[----:B------:R-:W-:Y:S01]  /*8680*/  MOV R3, 0x0 ;  /* 0x0000000000037802 */ /* 0x000fe20000000f00 */
[----:B------:R-:W-:Y:S02]  /*8690*/  HFMA2 R12, -RZ, RZ, 0, 5.9604644775390625e-08 ;  /* 0x00000001ff0c7431 */ /* 0x000fe400000001ff */
[----:B------:R-:W-:Y:S02]  /*86a0*/  IMAD.MOV.U32 R8, RZ, RZ, 0x192 ;  /* 0x00000192ff087424 */ /* 0x000fe400078e00ff */
[----:B------:R-:W-:Y:S01]  /*86b0*/  IMAD.MOV.U32 R13, RZ, RZ, RZ ;  /* 0x000000ffff0d7224 */ /* 0x000fe200078e00ff */
[----:B------:R-:W2:Y:S01]  /*86c0*/  LDCU.64 UR6, c[0x4][0x78] ;  /* 0x01000f00ff0677ac */ /* 0x000ea20008000a00 */
[----:B------:R-:W3:Y:S01]  /*86d0*/  LDC.64 R2, c[0x4][R3] ;  /* 0x0100000003027b82 */ /* 0x000ee20000000a00 */
[----:B------:R-:W5:Y:S01]  /*86e0*/  LDCU.64 UR4, c[0x4][0x10] ;  /* 0x01000200ff0477ac */ /* 0x000f620008000a00 */
[----:B-1----:R-:W-:Y:S01]  /*86f0*/  MOV R5, UR9 ;  /* 0x0000000900057c02 */ /* 0x002fe20008000f00 */
[----:B------:R-:W-:Y:S01]  /*8700*/  IMAD.U32 R4, RZ, RZ, UR8 ;  /* 0x00000008ff047e24 */ /* 0x000fe2000f8e00ff */
[----:B--2---:R-:W-:Y:S01]  /*8710*/  MOV R7, UR7 ;  /* 0x0000000700077c02 */ /* 0x004fe20008000f00 */
[----:B------:R-:W-:Y:S01]  /*8720*/  IMAD.U32 R6, RZ, RZ, UR6 ;  /* 0x00000006ff067e24 */ /* 0x000fe2000f8e00ff */
[----:B-----5:R-:W-:Y:S01]  /*8730*/  MOV R11, UR5 ;  /* 0x00000005000b7c02 */ /* 0x020fe20008000f00 */
[----:B------:R-:W-:Y:S02]  /*8740*/  IMAD.U32 R10, RZ, RZ, UR4 ;  /* 0x00000004ff0a7e24 */ /* 0x000fe4000f8e00ff */
[----:B------:R-:W-:Y:S07]  /*8750*/  LEPC R20, `(.L_x_154) ;  /* 0x000000001014794e */ /* 0x000fee0000000000 */
[----:B---34-:R-:W-:Y:S05]  /*8760*/  CALL.ABS.NOINC R2 ;  /* 0x0000000002007343 */ /* 0x018fea0003c00000 */
.L_x_154:
[----:B------:R-:W-:Y:S01]  /*8770*/  ISETP.NE.AND P0, PT, R59, RZ, PT ;  /* 0x000000ff3b00720c */ /* 0x000fe20003f05270 */
[----:B------:R-:W-:Y:S05]  /*8780*/  WARPSYNC.ALL ;  /* 0x0000000000007948 */ /* 0x000fea0003800000 */
[----:B------:R-:W-:Y:S01]  /*8790*/  R2UR UR4, R25 ;  /* 0x00000000190472ca */ /* 0x000fe200000e0000 */
[--C-:B----4-:R-:W-:Y:S01]  /*87a0*/  HADD2.F32 R0, -RZ, R28.reuse.H0_H0 ;  /* 0x2000001cff007230 */ /* 0x110fe20000004100 */
[----:B------:R-:W-:Y:S01]  /*87b0*/  IADD3 R54, PT, PT, R54, 0x2b0, RZ ;  /* 0x000002b036367810 */ /* 0x000fe20007ffe0ff */
[----:B------:R-:W-:Y:S01]  /*87c0*/  HADD2.F32 R2, -RZ, R28.H1_H1 ;  /* 0x3000001cff027230 */ /* 0x000fe20000004100 */
[----:B------:R-:W-:Y:S01]  /*87d0*/  BSSY.RECONVERGENT B0, `(.L_x_155) ;  /* 0x0000058000007945 */ /* 0x000fe20003800200 */
[--C-:B------:R-:W-:Y:S01]  /*87e0*/  HADD2.F32 R20, -RZ, R29.reuse.H0_H0 ;  /* 0x2000001dff147230 */ /* 0x100fe20000004100 */
[----:B------:R-:W-:Y:S01]  /*87f0*/  LOP3.LUT R54, R54, 0xfefffff8, RZ, 0xc0, !PT ;  /* 0xfefffff836367812 */ /* 0x000fe200078ec0ff */
[----:B------:R-:W-:Y:S02]  /*8800*/  HADD2.F32 R21, -RZ, R29.H1_H1 ;  /* 0x3000001dff157230 */ /* 0x000fe40000004100 */
[--C-:B------:R-:W-:Y:S02]  /*8810*/  HADD2.F32 R25, -RZ, R30.reuse.H0_H0 ;  /* 0x2000001eff197230 */ /* 0x100fe40000004100 */
[----:B------:R-:W-:Y:S02]  /*8820*/  HADD2.F32 R27, -RZ, R30.H1_H1 ;  /* 0x3000001eff1b7230 */ /* 0x000fe40000004100 */
[----:B------:R-:W1:Y:S01]  /*8830*/  LDTM.x16 R4, tmem[UR4+0x10] ;  /* 0x00001004000479ee */ /* 0x000e620008240000 */
[----:B------:R-:W-:Y:S01]  /*8840*/  NOP ;  /* 0x0000000000007918 */ /* 0x000fe20000000000 */
[----:B-1----:R1:W-:Y:S01]  /*8850*/  SYNCS.ARRIVE.TRANS64.RED.A1T0 RZ, [R54+URZ], RZ ;  /* 0x000000ff36ff79a7 */ /* 0x0023e200081004ff */
[--C-:B------:R-:W-:Y:S02]  /*8860*/  HADD2.F32 R28, -RZ, R31.reuse.H0_H0 ;  /* 0x2000001fff1c7230 */ /* 0x100fe40000004100 */
[----:B------:R-:W-:Y:S02]  /*8870*/  HADD2.F32 R29, -RZ, R31.H1_H1 ;  /* 0x3000001fff1d7230 */ /* 0x000fe40000004100 */
        /* <DEDUP_REMOVED lines=8> */
[C---:B------:R-:W-:Y:S01]  /*8900*/  FMUL R4, R24.reuse, R4 ;  /* 0x0000000418047220 */ /* 0x040fe20000400000 */
[C---:B------:R-:W-:Y:S01]  /*8910*/  FMUL R5, R24.reuse, R5 ;  /* 0x0000000518057220 */ /* 0x040fe20000400000 */
[C---:B------:R-:W-:Y:S01]  /*8920*/  FMUL R6, R24.reuse, R6 ;  /* 0x0000000618067220 */ /* 0x040fe20000400000 */
[----:B------:R-:W-:Y:S01]  /*8930*/  FMUL R3, R24, R9 ;  /* 0x0000000918037220 */ /* 0x000fe20000400000 */
[----:B------:R-:W-:Y:S01]  /*8940*/  FFMA R4, R26, R0, R4 ;  /* 0x000000001a047223 */ /* 0x000fe20000000004 */
[----:B------:R-:W-:Y:S01]  /*8950*/  FMUL R0, R24, R7 ;  /* 0x0000000718007220 */ /* 0x000fe20000400000 */
[C---:B------:R-:W-:Y:S01]  /*8960*/  FFMA R5, R26.reuse, R2, R5 ;  /* 0x000000021a057223 */ /* 0x040fe20000000005 */
[----:B------:R-:W-:Y:S01]  /*8970*/  FFMA R6, R26, R20, R6 ;  /* 0x000000141a067223 */ /* 0x000fe20000000006 */
[----:B------:R-:W-:Y:S01]  /*8980*/  FMUL R2, R24, R8 ;  /* 0x0000000818027220 */ /* 0x000fe20000400000 */
[----:B------:R-:W-:Y:S01]  /*8990*/  FFMA R0, R26, R21, R0 ;  /* 0x000000151a007223 */ /* 0x000fe20000000000 */
[C---:B------:R-:W-:Y:S01]  /*89a0*/  FMUL R7, R24.reuse, R10 ;  /* 0x0000000a18077220 */ /* 0x040fe20000400000 */
[----:B------:R-:W-:Y:S01]  /*89b0*/  F2FP.F16.F32.PACK_AB R4, R5, R4 ;  /* 0x000000040504723e */ /* 0x000fe200000000ff */
[----:B------:R-:W-:Y:S01]  /*89c0*/  FMUL R11, R24, R11 ;  /* 0x0000000b180b7220 */ /* 0x000fe20000400000 */
[----:B------:R-:W-:Y:S01]  /*89d0*/  FFMA R2, R26, R25, R2 ;  /* 0x000000191a027223 */ /* 0x000fe20000000002 */
[----:B------:R-:W-:Y:S01]  /*89e0*/  F2FP.F16.F32.PACK_AB R5, R0, R6 ;  /* 0x000000060005723e */ /* 0x000fe200000000ff */
[----:B------:R-:W-:Y:S01]  /*89f0*/  FMUL R8, R24, R12 ;  /* 0x0000000c18087220 */ /* 0x000fe20000400000 */
[----:B------:R-:W-:Y:S01]  /*8a00*/  MOV R0, UR44 ;  /* 0x0000002c00007c02 */ /* 0x000fe20008000f00 */
[----:B------:R-:W-:Y:S01]  /*8a10*/  FFMA R3, R26, R27, R3 ;  /* 0x0000001b1a037223 */ /* 0x000fe20000000003 */
[----:B------:R-:W-:Y:S01]  /*8a20*/  FMUL R9, R24, R13 ;  /* 0x0000000d18097220 */ /* 0x000fe20000400000 */
[----:B------:R-:W-:Y:S01]  /*8a30*/  FFMA R7, R26, R28, R7 ;  /* 0x0000001c1a077223 */ /* 0x000fe20000000007 */
[----:B------:R-:W-:Y:S01]  /*8a40*/  FMUL R10, R24, R14 ;  /* 0x0000000e180a7220 */ /* 0x000fe20000400000 */
[----:B------:R-:W-:Y:S01]  /*8a50*/  FFMA R11, R26, R29, R11 ;  /* 0x0000001d1a0b7223 */ /* 0x000fe2000000000b */
[----:B------:R-:W-:Y:S01]  /*8a60*/  FMUL R15, R24, R15 ;  /* 0x0000000f180f7220 */ /* 0x000fe20000400000 */
[----:B------:R-:W-:Y:S01]  /*8a70*/  FFMA R8, R26, R30, R8 ;  /* 0x0000001e1a087223 */ /* 0x000fe20000000008 */
[----:B------:R-:W-:Y:S01]  /*8a80*/  LEA R0, R0, R48, 0xb ;  /* 0x0000003000007211 */ /* 0x000fe200078e58ff */
[----:B------:R-:W-:Y:S01]  /*8a90*/  FMUL R12, R24, R16 ;  /* 0x00000010180c7220 */ /* 0x000fe20000400000 */
[----:B------:R-:W-:Y:S01]  /*8aa0*/  FFMA R9, R26, R31, R9 ;  /* 0x0000001f1a097223 */ /* 0x000fe20000000009 */
[----:B------:R-:W-:Y:S01]  /*8ab0*/  FMUL R13, R24, R17 ;  /* 0x00000011180d7220 */ /* 0x000fe20000400000 */
[----:B------:R-:W-:Y:S01]  /*8ac0*/  FFMA R10, R26, R32, R10 ;  /* 0x000000201a0a7223 */ /* 0x000fe2000000000a */
[----:B------:R-:W-:Y:S01]  /*8ad0*/  FMUL R14, R24, R18 ;  /* 0x00000012180e7220 */ /* 0x000fe20000400000 */
[----:B------:R-:W-:Y:S01]  /*8ae0*/  FFMA R15, R26, R33, R15 ;  /* 0x000000211a0f7223 */ /* 0x000fe2000000000f */
[----:B------:R-:W-:Y:S01]  /*8af0*/  FMUL R19, R24, R19 ;  /* 0x0000001318137220 */ /* 0x000fe20000400000 */
[----:B------:R-:W-:Y:S01]  /*8b00*/  F2FP.F16.F32.PACK_AB R6, R3, R2 ;  /* 0x000000020306723e */ /* 0x000fe200000000ff */
[C---:B------:R-:W-:Y:S01]  /*8b10*/  FFMA R12, R26.reuse, R34, R12 ;  /* 0x000000221a0c7223 */ /* 0x040fe2000000000c */
[----:B------:R-:W-:Y:S01]  /*8b20*/  F2FP.F16.F32.PACK_AB R7, R11, R7 ;  /* 0x000000070b07723e */ /* 0x000fe200000000ff */
[----:B------:R-:W-:Y:S01]  /*8b30*/  FFMA R13, R26, R35, R13 ;  /* 0x000000231a0d7223 */ /* 0x000fe2000000000d */
[----:B------:R-:W-:Y:S01]  /*8b40*/  LEA R0, R0, UR45, 0x1 ;  /* 0x0000002d00007c11 */ /* 0x000fe2000f8e08ff */
[C---:B------:R-:W-:Y:S01]  /*8b50*/  FFMA R14, R26.reuse, R36, R14 ;  /* 0x000000241a0e7223 */ /* 0x040fe2000000000e */
[----:B------:R-:W-:Y:S01]  /*8b60*/  FFMA R19, R26, R37, R19 ;  /* 0x000000251a137223 */ /* 0x000fe20000000013 */
[----:B------:R-:W-:Y:S02]  /*8b70*/  F2FP.F16.F32.PACK_AB R8, R9, R8 ;  /* 0x000000080908723e */ /* 0x000fe400000000ff */
[----:B------:R1:W-:Y:S01]  /*8b80*/  STS.128 [R0+0x400], R4 ;  /* 0x0004000400007388 */ /* 0x0003e20000000c00 */
        /* <DEDUP_REMOVED lines=14> */
[----:B------:R-:W-:Y:S02]  /*8c70*/  ULEA UR5, UR44, UR45, 0xc ;  /* 0x0000002d2c057291 */ /* 0x000fe4000f8e60ff */
[----:B------:R-:W-:Y:S02]  /*8c80*/  UIADD3 UR13, UPT, UPT, UR49, 0x10, URZ ;  /* 0x00000010310d7890 */ /* 0x000fe4000fffe0ff */
[----:B------:R-:W-:Y:S02]  /*8c90*/  UIADD3 UR12, UPT, UPT, UR5, 0x400, URZ ;  /* 0x00000400050c7890 */ /* 0x000fe4000fffe0ff */
[----:B------:R-:W-:Y:S01]  /*8ca0*/  UIADD3 UR8, UPT, UPT, UR5, 0xc00, URZ ;  /* 0x00000c0005087890 */ /* 0x000fe2000fffe0ff */
[----:B------:R-:W-:Y:S01]  /*8cb0*/  UMOV UR14, UR50 ;  /* 0x00000032000e7c82 */ /* 0x000fe20008000000 */
[----:B------:R-:W-:Y:S01]  /*8cc0*/  UMOV UR15, UR36 ;  /* 0x00000024000f7c82 */ /* 0x000fe20008000000 */
[----:B------:R-:W-:Y:S01]  /*8cd0*/  UIADD3 UR9, UPT, UPT, UR49, 0x30, URZ ;  /* 0x0000003031097890 */ /* 0x000fe2000fffe0ff */
[----:B------:R-:W-:Y:S01]  /*8ce0*/  UMOV UR10, UR50 ;  /* 0x00000032000a7c82 */ /* 0x000fe20008000000 */
[----:B------:R-:W-:Y:S01]  /*8cf0*/  UMOV UR11, UR36 ;  /* 0x00000024000b7c82 */ /* 0x000fe20008000000 */
[----:B--2---:R-:W-:Y:S04]  /*8d00*/  UIADD3 UR4, UP0, UPT, UR6, 0x680, URZ ;  /* 0x0000068006047890 */ /* 0x004fe8000ff1e0ff */
[----:B------:R-:W-:Y:S09]  /*8d10*/  UIADD3.X UR5, UPT, UPT, URZ, UR7, URZ, UP0, !UPT ;  /* 0x00000007ff057290 */ /* 0x000ff200087fe4ff */
[----:B------:R2:W-:Y:S01]  /*8d20*/  UTMASTG.3D [UR12], [UR4] ;  /* 0x0000000c040073b5 */ /* 0x0005e20008010000 */
[----:B------:R2:W-:Y:S02]  /*8d30*/  UTMASTG.3D [UR8], [UR4] ;  /* 0x00000008040073b5 */ /* 0x0005e40008010000 */
[----:B--2---:R0:W-:Y:S02]  /*8d40*/  UTMACMDFLUSH ;  /* 0x00000000000079b7 */ /* 0x0041e40000000000 */
.L_x_156:
[----:B------:R-:W-:Y:S05]  /*8d50*/  BSYNC.RECONVERGENT B0 ;  /* 0x0000000000007941 */ /* 0x000fea0003800200 */
.L_x_155:
[----:B------:R-:W-:Y:S01]  /*8d60*/  UIADD3 UR4, UPT, UPT, UR44, 0x1, URZ ;  /* 0x000000012c047890 */ /* 0x000fe2000fffe0ff */
[----:B------:R-:W-:Y:S03]  /*8d70*/  BSSY.RECONVERGENT B0, `(.L_x_157) ;  /* 0x0000008000007945 */ /* 0x000fe60003800200 */
[----:B------:R-:W-:Y:S04]  /*8d80*/  UISETP.NE.AND UP0, UPT, UR4, 0x3, UPT ;  /* 0x000000030400788c */ /* 0x000fe8000bf05270 */
[----:B------:R-:W-:Y:S02]  /*8d90*/  UISETP.EQ.XOR UP1, UPT, UR46, 0x3, !UP0 ;  /* 0x000000032e00788c */ /* 0x000fe4000c722a70 */
[----:B------:R-:W-:Y:S02]  /*8da0*/  USEL UR47, UR4, URZ, UP0 ;  /* 0x000000ff042f7287 */ /* 0x000fe40008000000 */
[----:B------:R-:W-:Y:S04]  /*8db0*/  USEL UR5, URZ, 0x1, !UP1 ;  /* 0x00000001ff057887 */ /* 0x000fe8000c800000 */
[----:B------:R-:W-:Y:S01]  /*8dc0*/  ULOP3.LUT UR54, UR54, UR5, URZ, 0x3c, !UPT ;  /* 0x0000000536367292 */ /* 0x000fe2000f8e3cff */
[----:B------:R-:W-:Y:S11]  /*8dd0*/  @P0 BRA `(.L_x_158) ;  /* 0x0000000000040947 */ /* 0x000ff60003800000 */
[----:B------:R-:W-:Y:S04]  /*8de0*/  DEPBAR.LE SB0, 0x1 ;  /* 0x000080400000791a */ /* 0x000fe80000000000 */
.L_x_158:
[----:B------:R-:W-:Y:S05]  /*8df0*/  BSYNC.RECONVERGENT B0 ;  /* 0x0000000000007941 */ /* 0x000fea0003800200 */
.L_x_157:
[----:B------:R-:W-:Y:S01]  /*8e00*/  BAR.SYNC.DEFER_BLOCKING 0x1, 0x80 ;  /* 0x0042000000007b1d */ /* 0x000fe20000010000 */
[----:B------:R-:W-:Y:S01]  /*8e10*/  UISETP.NE.AND UP0, UPT, UR53, -0x2, UPT ;  /* 0xfffffffe3500788c */ /* 0x000fe2000bf05270 */
[----:B------:R-:W-:Y:S08]  /*8e20*/  IADD3 R22, PT, PT, R22, 0x1, RZ ;  /* 0x0000000116167810 */ /* 0x000ff00007ffe0ff */
[----:B------:R-:W-:Y:S05]  /*8e30*/  BRA.U !UP0, `(.L_x_159) ;  /* 0x0000000108287547 */ /* 0x000fea000b800000 */
[----:B-1----:R-:W1:Y:S01]  /*8e40*/  S2R R0, SR_CgaCtaId ;  /* 0x0000000000007919 */ /* 0x002e620000008800 */
[----:B------:R-:W-:Y:S01]  /*8e50*/  ISETP.NE.AND P0, PT, R61, RZ, PT ;  /* 0x000000ff3d00720c */ /* 0x000fe20003f05270 */
[----:B------:R-:W-:Y:S01]  /*8e60*/  IMAD.U32 R2, RZ, RZ, UR52 ;  /* 0x00000034ff027e24 */ /* 0x000fe2000f8e00ff */
[----:B------:R-:W-:Y:S04]  /*8e70*/  UIADD3 UR4, UPT, UPT, UR52, 0x1, URZ ;  /* 0x0000000134047890 */ /* 0x000fe8000fffe0ff */
[----:B------:R-:W-:Y:S04]  /*8e80*/  UISETP.NE.AND UP0, UPT, UR4, 0x3, UPT ;  /* 0x000000030400788c */ /* 0x000fe8000bf05270 */
[----:B------:R-:W-:Y:S03]  /*8e90*/  USEL UR52, UR4, URZ, UP0 ;  /* 0x000000ff04347287 */ /* 0x000fe60008000000 */
[----:B------:R-:W-:Y:S05]  /*8ea0*/  @P0 LEA R2, R2, UR45, 0x3 ;  /* 0x0000002d02020c11 */ /* 0x000fea000f8e18ff */
[----:B------:R-:W-:Y:S05]  /*8eb0*/  @P0 VIADD R2, R2, 0x248 ;  /* 0x0000024802020836 */ /* 0x000fea0000000000 */
[----:B-1----:R-:W-:Y:S04]  /*8ec0*/  @P0 PRMT R0, R0, 0x654, R2 ;  /* 0x0000065400000816 */ /* 0x002fe80000000002 */
[----:B------:R2:W-:Y:S03]  /*8ed0*/  @P0 SYNCS.ARRIVE.TRANS64.RED.A1T0 RZ, [R0+URZ], RZ ;  /* 0x000000ff00ff09a7 */ /* 0x0005e600081004ff */
.L_x_159:
[----:B------:R-:W-:Y:S01]  /*8ee0*/  R2UR UR6, R60 ;  /* 0x000000003c0672ca */ /* 0x000fe200000e0000 */
[----:B------:R-:W-:Y:S01]  /*8ef0*/  UIADD3 UR53, UPT, UPT, UR53, 0x2, URZ ;  /* 0x0000000235357890 */ /* 0x000fe2000fffe0ff */
[----:B------:R-:W-:Y:S01]  /*8f00*/  R2UR UR5, R52 ;  /* 0x00000000340572ca */ /* 0x000fe200000e0000 */
[----:B------:R-:W-:Y:S01]  /*8f10*/  UMOV UR36, UR63 ;  /* 0x0000003f00247c82 */ /* 0x000fe20008000000 */
[----:B------:R-:W-:Y:S02]  /*8f20*/  R2UR UR4, R53 ;  /* 0x00000000350472ca */ /* 0x000fe400000e0000 */
[----:B------:R-:W-:Y:S02]  /*8f30*/  ISETP.NE.AND P0, PT, R56, 0x2, PT ;  /* 0x000000023800780c */ /* 0x000fe40003f05270 */
[----:B------:R-:W-:Y:S02]  /*8f40*/  ISETP.NE.AND P1, PT, R22, 0x4, PT ;  /* 0x000000041600780c */ /* 0x000fe40003f25270 */
[----:B------:R-:W-:Y:S02]  /*8f50*/  SEL R2, RZ, 0x1, P0 ;  /* 0x00000001ff027807 */ /* 0x000fe40000000000 */
[----:B-12---:R-:W-:Y:S01]  /*8f60*/  SEL R0, RZ, 0x1, P1 ;  /* 0x00000001ff007807 */ /* 0x006fe20000800000 */
[----:B------:R-:W-:Y:S01]  /*8f70*/  UISETP.NE.AND UP0, UPT, UR6, URZ, UPT ;  /* 0x000000ff0600728c */ /* 0x000fe2000bf05270 */
[----:B------:R-:W-:Y:S01]  /*8f80*/  LOP3.LUT R57, R57, R2, RZ, 0x3c, !PT ;  /* 0x0000000239397212 */ /* 0x000fe200078e3cff */
[----:B------:R-:W-:Y:S01]  /*8f90*/  UIADD3 UR25, UPT, UPT, UR37, UR5, URZ ;  /* 0x0000000525197290 */ /* 0x000fe2000fffe0ff */
[----:B------:R-:W-:Y:S01]  /*8fa0*/  LOP3.LUT R58, R58, R0, RZ, 0x3c, !PT ;  /* 0x000000003a3a7212 */ /* 0x000fe200078e3cff */
[----:B------:R-:W-:Y:S01]  /*8fb0*/  UIADD3 UR20, UPT, UPT, UR38, UR4, URZ ;  /* 0x0000000426147290 */ /* 0x000fe2000fffe0ff */
[----:B------:R-:W-:Y:S02]  /*8fc0*/  SEL R56, R56, RZ, P0 ;  /* 0x000000ff38387207 */ /* 0x000fe40000000000 */
[----:B------:R-:W-:Y:S02]  /*8fd0*/  SEL R22, R22, RZ, P1 ;  /* 0x000000ff16167207 */ /* 0x000fe40000800000 */
[----:B------:R-:W-:Y:S07]  /*8fe0*/  BRA.U UP0, `(.L_x_160) ;  /* 0xffffffdd00687547 */ /* 0x000fee000b83ffff */
[----:B------:R-:W1:Y:S01]  /*8ff0*/  LDCU.64 UR4, c[0x0][0x888] ;  /* 0x00011100ff0477ac */ /* 0x000e620008000a00 */
[----:B------:R-:W2:Y:S01]  /*9000*/  LDCU.64 UR6, c[0x0][0x890] ;  /* 0x00011200ff0677ac */ /* 0x000ea20008000a00 */
[----:B-1----:R-:W-:Y:S02]  /*9010*/  ISETP.NE.U32.AND P2, PT, RZ, UR4, PT ;  /* 0x00000004ff007c0c */ /* 0x002fe4000bf45070 */
[----:B--2---:R-:W-:Y:S02]  /*9020*/  ISETP.NE.U32.AND P1, PT, RZ, UR6, PT ;  /* 0x00000006ff007c0c */ /* 0x004fe4000bf25070 */
[----:B------:R-:W-:Y:S02]  /*9030*/  ISETP.NE.AND.EX P2, PT, RZ, UR5, PT, P2 ;  /* 0x00000005ff007c0c */ /* 0x000fe4000bf45320 */
[----:B------:R-:W-:-:S13]  /*9040*/  ISETP.NE.AND.EX P0, PT, RZ, UR7, PT, P1 ;  /* 0x00000007ff007c0c */ /* 0x000fda000bf05310 */
[----:B------:R-:W-:Y:S05]  /*9050*/  @P2 BRA P0, `(.L_x_161) ;  /* 0x00000000003c2947 */ /* 0x000fea0000000000 */
[----:B------:R-:W-:-:S13]  /*9060*/  ISETP.NE.AND.EX P1, PT, RZ, UR7, PT, P1 ;  /* 0x00000007ff007c0c */ /* 0x000fda000bf25310 */
[----:B------:R-:W-:Y:S05]  /*9070*/  @P1 BRA `(.L_x_162) ;  /* 0x00000000000c1947 */ /* 0x000fea0003800000 */
[----:B------:R-:W-:-:S13]  /*9080*/  FSETP.NEU.AND P0, PT, R26, RZ, PT ;  /* 0x000000ff1a00720b */ /* 0x000fda0003f0d000 */
[----:B------:R-:W-:Y:S05]  /*9090*/  @!P0 EXIT ;  /* 0x000000000000894d */ /* 0x000fea0003800000 */
[----:B------:R-:W-:Y:S05]  /*90a0*/  BRA `(.L_x_161) ;  /* 0x0000000000287947 */ /* 0x000fea0003800000 */
.L_x_162:
[----:B------:R-:W-:Y:S01]  /*90b0*/  ISETP.NE.AND P0, PT, R55, RZ, PT ;  /* 0x000000ff3700720c */ /* 0x000fe20003f05270 */
[----:B------:R-:W-:-:S12]  /*90c0*/  BSSY.RECONVERGENT B0, `(.L_x_161) ;  /* 0x0000008000007945 */ /* 0x000fd80003800200 */
[----:B------:R-:W-:Y:S05]  /*90d0*/  @P0 BRA `(.L_x_163) ;  /* 0x0000000000100947 */ /* 0x000fea0003800000 */
[----:B------:R-:W-:-:S04]  /*90e0*/  ISETP.NE.U32.AND P0, PT, RZ, UR4, PT ;  /* 0x00000004ff007c0c */ /* 0x000fc8000bf05070 */
[----:B------:R-:W-:-:S13]  /*90f0*/  ISETP.NE.AND.EX P0, PT, RZ, UR5, PT, P0 ;  /* 0x00000005ff007c0c */ /* 0x000fda000bf05300 */
[----:B------:R-:W-:Y:S05]  /*9100*/  @!P0 EXIT ;  /* 0x000000000000894d */ /* 0x000fea0003800000 */
[----:B------:R-:W-:Y:S05]  /*9110*/  BRA `(.L_x_164) ;  /* 0x0000000000087947 */ /* 0x000fea0003800000 */
.L_x_163:
[----:B------:R-:W-:-:S13]  /*9120*/  FSETP.NEU.AND P0, PT, R26, RZ, PT ;  /* 0x000000ff1a00720b */ /* 0x000fda0003f0d000 */
[----:B------:R-:W-:Y:S05]  /*9130*/  @!P0 EXIT ;  /* 0x000000000000894d */ /* 0x000fea0003800000 */
.L_x_164:
[----:B------:R-:W-:Y:S05]  /*9140*/  BSYNC.RECONVERGENT B0 ;  /* 0x0000000000007941 */ /* 0x000fea0003800200 */
.L_x_161:
[----:B------:R-:W1:Y:S01]  /*9150*/  S2UR UR7, SR_CgaCtaId ;  /* 0x00000000000779c3 */ /* 0x000e620000008800 */
[----:B------:R-:W-:Y:S01]  /*9160*/  ULEA UR6, UR52, UR45, 0x3 ;  /* 0x0000002d34067291 */ /* 0x000fe2000f8e18ff */
[----:B------:R-:W-:-:S04]  /*9170*/  DEPBAR.LE SB0, 0x0 ;  /* 0x000080000000791a */ /* 0x000fc80000000000 */
[----:B------:R-:W-:-:S04]  /*9180*/  UIADD3 UR6, UPT, UPT, UR6, 0x248, URZ ;  /* 0x0000024806067890 */ /* 0x000fc8000fffe0ff */
[----:B-1----:R-:W-:-:S09]  /*9190*/  UPRMT UR6, UR7, 0x654, UR6 ;  /* 0x0000065407067896 */ /* 0x002fd20008000006 */
[----:B------:R-:W-:Y:S01]  /*91a0*/  SYNCS.ARRIVE.TRANS64.RED.A1T0 RZ, [UR6], RZ ;  /* 0x000000ffffff79a7 */ /* 0x000fe20008100406 */
[----:B------:R-:W-:Y:S05]  /*91b0*/  EXIT ;  /* 0x000000000000794d */ /* 0x000fea0003800000 */
.L_x_25:
[----:B--2---:R2:W4:Y:S02]  /*91c0*/  SYNCS.PHASECHK.TRANS64.TRYWAIT P0, [R0+URZ+0x2e0], R2 ;  /* 0x0002e002000075a7 */ /* 0x00452400080011ff */
[----:B----4-:R-:W-:Y:S05]  /*91d0*/  @!P0 NANOSLEEP.SYNCS 0x989680 ;  /* 0x009896800000895d */ /* 0x010fea0003900000 */
[----:B------:R-:W4:Y:S02]  /*91e0*/  @!P0 SYNCS.PHASECHK.TRANS64 P0, [R0+URZ+0x2e0], R2 ;  /* 0x0002e002000085a7 */ /* 0x000f2400080010ff */
[----:B----4-:R-:W-:Y:S05]  /*91f0*/  @!P0 BRA `(.L_x_25) ;  /* 0xfffffffc00f08947 */ /* 0x010fea000383ffff */
[----:B------:R-:W-:Y:S05]  /*9200*/  BRA `(.L_x_165) ;  /* 0xffffff8c00547947 */ /* 0x000fea000383ffff */
.L_x_28:
[----:B--2---:R-:W-:-:S07]  /*9210*/  MOV R0, UR33 ;  /* 0x0000002100007c02 */ /* 0x004fce0008000f00 */
.L_x_166:
[----:B--2---:R2:W4:Y:S02]  /*9220*/  SYNCS.PHASECHK.TRANS64.TRYWAIT P0, [R0+URZ+0x118], R3 ;  /* 0x00011803000075a7 */ /* 0x00452400080011ff */
[----:B----4-:R-:W-:Y:S05]  /*9230*/  @!P0 NANOSLEEP.SYNCS 0x989680 ;  /* 0x009896800000895d */ /* 0x010fea0003900000 */
[----:B------:R-:W4:Y:S02]  /*9240*/  @!P0 SYNCS.PHASECHK.TRANS64 P0, [R0+URZ+0x118], R3 ;  /* 0x00011803000085a7 */ /* 0x000f2400080010ff */
[----:B----4-:R-:W-:Y:S05]  /*9250*/  @!P0 BRA `(.L_x_166) ;  /* 0xfffffffc00f08947 */ /* 0x010fea000383ffff */
[----:B------:R-:W-:Y:S05]  /*9260*/  BRA `(.L_x_27) ;  /* 0xffffff8c00a47947 */ /* 0x000fea000383ffff */
.L_x_35:
[----:B-1----:R-:W-:-:S07]  /*9270*/  MOV R0, UR17 ;  /* 0x0000001100007c02 */ /* 0x002fce0008000f00 */
.L_x_167:
[----:B-1----:R1:W2:Y:S02]  /*9280*/  SYNCS.PHASECHK.TRANS64.TRYWAIT P0, [R0+URZ+0x118], R3 ;  /* 0x00011803000075a7 */ /* 0x0022a400080011ff */
[----:B--2---:R-:W-:Y:S05]  /*9290*/  @!P0 NANOSLEEP.SYNCS 0x989680 ;  /* 0x009896800000895d */ /* 0x004fea0003900000 */
[----:B------:R-:W2:Y:S02]  /*92a0*/  @!P0 SYNCS.PHASECHK.TRANS64 P0, [R0+URZ+0x118], R3 ;  /* 0x00011803000085a7 */ /* 0x000ea400080010ff */
[----:B--2---:R-:W-:Y:S05]  /*92b0*/  @!P0 BRA `(.L_x_167) ;  /* 0xfffffffc00f08947 */ /* 0x004fea000383ffff */
[----:B------:R-:W-:Y:S05]  /*92c0*/  BRA `(.L_x_34) ;  /* 0xffffff9000687947 */ /* 0x000fea000383ffff */
.L_x_40:
[----:B-1----:R1:W2:Y:S02]  /*92d0*/  SYNCS.PHASECHK.TRANS64.TRYWAIT P0, [R3+URZ+0x270], R0 ;  /* 0x00027000030075a7 */ /* 0x0022a400080011ff */
[----:B--2---:R-:W-:Y:S05]  /*92e0*/  @!P0 NANOSLEEP.SYNCS 0x989680 ;  /* 0x009896800000895d */ /* 0x004fea0003900000 */
[----:B------:R-:W2:Y:S02]  /*92f0*/  @!P0 SYNCS.PHASECHK.TRANS64 P0, [R3+URZ+0x270], R0 ;  /* 0x00027000030085a7 */ /* 0x000ea400080010ff */
[----:B--2---:R-:W-:Y:S05]  /*9300*/  @!P0 BRA `(.L_x_40) ;  /* 0xfffffffc00f08947 */ /* 0x004fea000383ffff */
[----:B------:R-:W-:Y:S05]  /*9310*/  BRA `(.L_x_168) ;  /* 0xffffff94000c7947 */ /* 0x000fea000383ffff */
.L_x_44:
[----:B------:R-:W-:-:S07]  /*9320*/  MOV R0, UR4 ;  /* 0x0000000400007c02 */ /* 0x000fce0008000f00 */
.L_x_169:
[----:B-1----:R1:W2:Y:S02]  /*9330*/  SYNCS.PHASECHK.TRANS64.TRYWAIT P0, [R0+URZ], R2 ;  /* 0x00000002000075a7 */ /* 0x0022a400080011ff */
[----:B--2---:R-:W-:Y:S05]  /*9340*/  @!P0 NANOSLEEP.SYNCS 0x989680 ;  /* 0x009896800000895d */ /* 0x004fea0003900000 */
[----:B------:R-:W2:Y:S02]  /*9350*/  @!P0 SYNCS.PHASECHK.TRANS64 P0, [R0+URZ], R2 ;  /* 0x00000002000085a7 */ /* 0x000ea400080010ff */
[----:B--2---:R-:W-:Y:S05]  /*9360*/  @!P0 BRA `(.L_x_169) ;  /* 0xfffffffc00f08947 */ /* 0x004fea000383ffff */
[----:B------:R-:W-:Y:S05]  /*9370*/  BRA `(.L_x_170) ;  /* 0xffffff9800b87947 */ /* 0x000fea000383ffff */
.L_x_45:
[----:B------:R-:W-:-:S07]  /*9380*/  MOV R0, UR5 ;  /* 0x0000000500007c02 */ /* 0x000fce0008000f00 */
.L_x_171:
[----:B-1----:R1:W2:Y:S02]  /*9390*/  SYNCS.PHASECHK.TRANS64.TRYWAIT P0, [R0+URZ], R3 ;  /* 0x00000003000075a7 */ /* 0x0022a400080011ff */
[----:B--2---:R-:W-:Y:S05]  /*93a0*/  @!P0 NANOSLEEP.SYNCS 0x989680 ;  /* 0x009896800000895d */ /* 0x004fea0003900000 */
[----:B------:R-:W2:Y:S02]  /*93b0*/  @!P0 SYNCS.PHASECHK.TRANS64 P0, [R0+URZ], R3 ;  /* 0x00000003000085a7 */ /* 0x000ea400080010ff */
[----:B--2---:R-:W-:Y:S05]  /*93c0*/  @!P0 BRA `(.L_x_171) ;  /* 0xfffffffc00f08947 */ /* 0x004fea000383ffff */
[----:B------:R-:W-:Y:S05]  /*93d0*/  BRA `(.L_x_172) ;  /* 0xffffff9800c47947 */ /* 0x000fea000383ffff */
.L_x_46:
[----:B------:R-:W-:-:S07]  /*93e0*/  MOV R0, UR5 ;  /* 0x0000000500007c02 */ /* 0x000fce0008000f00 */
.L_x_173:
[----:B-1----:R1:W2:Y:S02]  /*93f0*/  SYNCS.PHASECHK.TRANS64.TRYWAIT P0, [R0+URZ], R3 ;  /* 0x00000003000075a7 */ /* 0x0022a400080011ff */
[----:B--2---:R-:W-:Y:S05]  /*9400*/  @!P0 NANOSLEEP.SYNCS 0x989680 ;  /* 0x009896800000895d */ /* 0x004fea0003900000 */
[----:B------:R-:W2:Y:S02]  /*9410*/  @!P0 SYNCS.PHASECHK.TRANS64 P0, [R0+URZ], R3 ;  /* 0x00000003000085a7 */ /* 0x000ea400080010ff */
[----:B--2---:R-:W-:Y:S05]  /*9420*/  @!P0 BRA `(.L_x_173) ;  /* 0xfffffffc00f08947 */ /* 0x004fea000383ffff */
[----:B------:R-:W-:Y:S05]  /*9430*/  BRA `(.L_x_174) ;  /* 0xffffff9800d07947 */ /* 0x000fea000383ffff */
.L_x_47:
[----:B------:R-:W-:-:S07]  /*9440*/  MOV R0, UR5 ;  /* 0x0000000500007c02 */ /* 0x000fce0008000f00 */
.L_x_175:
[----:B-1----:R1:W2:Y:S02]  /*9450*/  SYNCS.PHASECHK.TRANS64.TRYWAIT P0, [R0+URZ], R3 ;  /* 0x00000003000075a7 */ /* 0x0022a400080011ff */
[----:B--2---:R-:W-:Y:S05]  /*9460*/  @!P0 NANOSLEEP.SYNCS 0x989680 ;  /* 0x009896800000895d */ /* 0x004fea0003900000 */
[----:B------:R-:W2:Y:S02]  /*9470*/  @!P0 SYNCS.PHASECHK.TRANS64 P0, [R0+URZ], R3 ;  /* 0x00000003000085a7 */ /* 0x000ea400080010ff */
[----:B--2---:R-:W-:Y:S05]  /*9480*/  @!P0 BRA `(.L_x_175) ;  /* 0xfffffffc00f08947 */ /* 0x004fea000383ffff */
[----:B------:R-:W-:Y:S05]  /*9490*/  BRA `(.L_x_176) ;  /* 0xffffff9800dc7947 */ /* 0x000fea000383ffff */
.L_x_48:
[----:B------:R-:W-:-:S07]  /*94a0*/  MOV R0, UR5 ;  /* 0x0000000500007c02 */ /* 0x000fce0008000f00 */
.L_x_177:
[----:B-1----:R1:W2:Y:S02]  /*94b0*/  SYNCS.PHASECHK.TRANS64.TRYWAIT P0, [R0+URZ], R3 ;  /* 0x00000003000075a7 */ /* 0x0022a400080011ff */
[----:B--2---:R-:W-:Y:S05]  /*94c0*/  @!P0 NANOSLEEP.SYNCS 0x989680 ;  /* 0x009896800000895d */ /* 0x004fea0003900000 */
[----:B------:R-:W2:Y:S02]  /*94d0*/  @!P0 SYNCS.PHASECHK.TRANS64 P0, [R0+URZ], R3 ;  /* 0x00000003000085a7 */ /* 0x000ea400080010ff */
[----:B--2---:R-:W-:Y:S05]  /*94e0*/  @!P0 BRA `(.L_x_177) ;  /* 0xfffffffc00f08947 */ /* 0x004fea000383ffff */
[----:B------:R-:W-:Y:S05]  /*94f0*/  BRA `(.L_x_178) ;  /* 0xffffff9800e87947 */ /* 0x000fea000383ffff */
.L_x_49:
[----:B------:R-:W-:-:S07]  /*9500*/  MOV R0, UR5 ;  /* 0x0000000500007c02 */ /* 0x000fce0008000f00 */
.L_x_179:
[----:B-1----:R1:W2:Y:S02]  /*9510*/  SYNCS.PHASECHK.TRANS64.TRYWAIT P0, [R0+URZ], R3 ;  /* 0x00000003000075a7 */ /* 0x0022a400080011ff */
[----:B--2---:R-:W-:Y:S05]  /*9520*/  @!P0 NANOSLEEP.SYNCS 0x989680 ;  /* 0x009896800000895d */ /* 0x004fea0003900000 */
[----:B------:R-:W2:Y:S02]  /*9530*/  @!P0 SYNCS.PHASECHK.TRANS64 P0, [R0+URZ], R3 ;  /* 0x00000003000085a7 */ /* 0x000ea400080010ff */
[----:B--2---:R-:W-:Y:S05]  /*9540*/  @!P0 BRA `(.L_x_179) ;  /* 0xfffffffc00f08947 */ /* 0x004fea000383ffff */
[----:B------:R-:W-:Y:S05]  /*9550*/  BRA `(.L_x_180) ;  /* 0xffffff9800f47947 */ /* 0x000fea000383ffff */
.L_x_50:
[----:B------:R-:W-:-:S07]  /*9560*/  MOV R0, UR5 ;  /* 0x0000000500007c02 */ /* 0x000fce0008000f00 */
.L_x_181:
[----:B-1----:R1:W2:Y:S02]  /*9570*/  SYNCS.PHASECHK.TRANS64.TRYWAIT P0, [R0+URZ], R3 ;  /* 0x00000003000075a7 */ /* 0x0022a400080011ff */
[----:B--2---:R-:W-:Y:S05]  /*9580*/  @!P0 NANOSLEEP.SYNCS 0x989680 ;  /* 0x009896800000895d */ /* 0x004fea0003900000 */
[----:B------:R-:W2:Y:S02]  /*9590*/  @!P0 SYNCS.PHASECHK.TRANS64 P0, [R0+URZ], R3 ;  /* 0x00000003000085a7 */ /* 0x000ea400080010ff */
[----:B--2---:R-:W-:Y:S05]  /*95a0*/  @!P0 BRA `(.L_x_181) ;  /* 0xfffffffc00f08947 */ /* 0x004fea000383ffff */
[----:B------:R-:W-:Y:S05]  /*95b0*/  BRA `(.L_x_182) ;  /* 0xffffff9c00007947 */ /* 0x000fea000383ffff */
.L_x_51:
[----:B------:R-:W-:-:S07]  /*95c0*/  MOV R0, UR5 ;  /* 0x0000000500007c02 */ /* 0x000fce0008000f00 */
.L_x_183:
[----:B-1----:R1:W2:Y:S02]  /*95d0*/  SYNCS.PHASECHK.TRANS64.TRYWAIT P0, [R0+URZ], R3 ;  /* 0x00000003000075a7 */ /* 0x0022a400080011ff */
[----:B--2---:R-:W-:Y:S05]  /*95e0*/  @!P0 NANOSLEEP.SYNCS 0x989680 ;  /* 0x009896800000895d */ /* 0x004fea0003900000 */
[----:B------:R-:W2:Y:S02]  /*95f0*/  @!P0 SYNCS.PHASECHK.TRANS64 P0, [R0+URZ], R3 ;  /* 0x00000003000085a7 */ /* 0x000ea400080010ff */
[----:B--2---:R-:W-:Y:S05]  /*9600*/  @!P0 BRA `(.L_x_183) ;  /* 0xfffffffc00f08947 */ /* 0x004fea000383ffff */
[----:B------:R-:W-:Y:S05]  /*9610*/  BRA `(.L_x_184) ;  /* 0xffffff9c000c7947 */ /* 0x000fea000383ffff */
.L_x_52:
[----:B------:R-:W-:-:S07]  /*9620*/  MOV R0, UR5 ;  /* 0x0000000500007c02 */ /* 0x000fce0008000f00 */
.L_x_185:
[----:B-1----:R1:W2:Y:S02]  /*9630*/  SYNCS.PHASECHK.TRANS64.TRYWAIT P0, [R0+URZ], R3 ;  /* 0x00000003000075a7 */ /* 0x0022a400080011ff */
[----:B--2---:R-:W-:Y:S05]  /*9640*/  @!P0 NANOSLEEP.SYNCS 0x989680 ;  /* 0x009896800000895d */ /* 0x004fea0003900000 */
[----:B------:R-:W2:Y:S02]  /*9650*/  @!P0 SYNCS.PHASECHK.TRANS64 P0, [R0+URZ], R3 ;  /* 0x00000003000085a7 */ /* 0x000ea400080010ff */
[----:B--2---:R-:W-:Y:S05]  /*9660*/  @!P0 BRA `(.L_x_185) ;  /* 0xfffffffc00f08947 */ /* 0x004fea000383ffff */
[----:B------:R-:W-:Y:S05]  /*9670*/  BRA `(.L_x_186) ;  /* 0xffffff9c00187947 */ /* 0x000fea000383ffff */
.L_x_53:
[----:B------:R-:W-:-:S07]  /*9680*/  MOV R0, UR5 ;  /* 0x0000000500007c02 */ /* 0x000fce0008000f00 */
.L_x_187:
[----:B-1----:R1:W2:Y:S02]  /*9690*/  SYNCS.PHASECHK.TRANS64.TRYWAIT P0, [R0+URZ], R3 ;  /* 0x00000003000075a7 */ /* 0x0022a400080011ff */
[----:B--2---:R-:W-:Y:S05]  /*96a0*/  @!P0 NANOSLEEP.SYNCS 0x989680 ;  /* 0x009896800000895d */ /* 0x004fea0003900000 */
[----:B------:R-:W2:Y:S02]  /*96b0*/  @!P0 SYNCS.PHASECHK.TRANS64 P0, [R0+URZ], R3 ;  /* 0x00000003000085a7 */ /* 0x000ea400080010ff */
[----:B--2---:R-:W-:Y:S05]  /*96c0*/  @!P0 BRA `(.L_x_187) ;  /* 0xfffffffc00f08947 */ /* 0x004fea000383ffff */
[----:B------:R-:W-:Y:S05]  /*96d0*/  BRA `(.L_x_188) ;  /* 0xffffff9c00247947 */ /* 0x000fea000383ffff */
.L_x_54:
[----:B------:R-:W-:-:S07]  /*96e0*/  MOV R0, UR5 ;  /* 0x0000000500007c02 */ /* 0x000fce0008000f00 */
.L_x_189:
[----:B-1----:R1:W2:Y:S02]  /*96f0*/  SYNCS.PHASECHK.TRANS64.TRYWAIT P0, [R0+URZ], R3 ;  /* 0x00000003000075a7 */ /* 0x0022a400080011ff */
[----:B--2---:R-:W-:Y:S05]  /*9700*/  @!P0 NANOSLEEP.SYNCS 0x989680 ;  /* 0x009896800000895d */ /* 0x004fea0003900000 */
[----:B------:R-:W2:Y:S02]  /*9710*/  @!P0 SYNCS.PHASECHK.TRANS64 P0, [R0+URZ], R3 ;  /* 0x00000003000085a7 */ /* 0x000ea400080010ff */
[----:B--2---:R-:W-:Y:S05]  /*9720*/  @!P0 BRA `(.L_x_189) ;  /* 0xfffffffc00f08947 */ /* 0x004fea000383ffff */
[----:B------:R-:W-:Y:S05]  /*9730*/  BRA `(.L_x_190) ;  /* 0xffffff9c00307947 */ /* 0x000fea000383ffff */
.L_x_55:
[----:B------:R-:W-:-:S07]  /*9740*/  MOV R0, UR5 ;  /* 0x0000000500007c02 */ /* 0x000fce0008000f00 */
.L_x_191:
[----:B-1----:R1:W2:Y:S02]  /*9750*/  SYNCS.PHASECHK.TRANS64.TRYWAIT P0, [R0+URZ], R3 ;  /* 0x00000003000075a7 */ /* 0x0022a400080011ff */
[----:B--2---:R-:W-:Y:S05]  /*9760*/  @!P0 NANOSLEEP.SYNCS 0x989680 ;  /* 0x009896800000895d */ /* 0x004fea0003900000 */
[----:B------:R-:W2:Y:S02]  /*9770*/  @!P0 SYNCS.PHASECHK.TRANS64 P0, [R0+URZ], R3 ;  /* 0x00000003000085a7 */ /* 0x000ea400080010ff */
[----:B--2---:R-:W-:Y:S05]  /*9780*/  @!P0 BRA `(.L_x_191) ;  /* 0xfffffffc00f08947 */ /* 0x004fea000383ffff */
[----:B------:R-:W-:Y:S05]  /*9790*/  BRA `(.L_x_192) ;  /* 0xffffff9c003c7947 */ /* 0x000fea000383ffff */
.L_x_56:
[----:B------:R-:W-:-:S07]  /*97a0*/  MOV R0, UR5 ;  /* 0x0000000500007c02 */ /* 0x000fce0008000f00 */
.L_x_193:
[----:B-1----:R1:W2:Y:S02]  /*97b0*/  SYNCS.PHASECHK.TRANS64.TRYWAIT P0, [R0+URZ], R3 ;  /* 0x00000003000075a7 */ /* 0x0022a400080011ff */
[----:B--2---:R-:W-:Y:S05]  /*97c0*/  @!P0 NANOSLEEP.SYNCS 0x989680 ;  /* 0x009896800000895d */ /* 0x004fea0003900000 */
[----:B------:R-:W2:Y:S02]  /*97d0*/  @!P0 SYNCS.PHASECHK.TRANS64 P0, [R0+URZ], R3 ;  /* 0x00000003000085a7 */ /* 0x000ea400080010ff */
[----:B--2---:R-:W-:Y:S05]  /*97e0*/  @!P0 BRA `(.L_x_193) ;  /* 0xfffffffc00f08947 */ /* 0x004fea000383ffff */
[----:B------:R-:W-:Y:S05]  /*97f0*/  BRA `(.L_x_194) ;  /* 0xffffff9c00487947 */ /* 0x000fea000383ffff */
.L_x_57:
[----:B------:R-:W-:-:S07]  /*9800*/  MOV R0, UR5 ;  /* 0x0000000500007c02 */ /* 0x000fce0008000f00 */
.L_x_195:
[----:B-1----:R1:W2:Y:S02]  /*9810*/  SYNCS.PHASECHK.TRANS64.TRYWAIT P0, [R0+URZ], R3 ;  /* 0x00000003000075a7 */ /* 0x0022a400080011ff */
[----:B--2---:R-:W-:Y:S05]  /*9820*/  @!P0 NANOSLEEP.SYNCS 0x989680 ;  /* 0x009896800000895d */ /* 0x004fea0003900000 */
[----:B------:R-:W2:Y:S02]  /*9830*/  @!P0 SYNCS.PHASECHK.TRANS64 P0, [R0+URZ], R3 ;  /* 0x00000003000085a7 */ /* 0x000ea400080010ff */
[----:B--2---:R-:W-:Y:S05]  /*9840*/  @!P0 BRA `(.L_x_195) ;  /* 0xfffffffc00f08947 */ /* 0x004fea000383ffff */
[----:B------:R-:W-:Y:S05]  /*9850*/  BRA `(.L_x_196) ;  /* 0xffffff9c00547947 */ /* 0x000fea000383ffff */
.L_x_58:
[----:B------:R-:W-:-:S07]  /*9860*/  MOV R0, UR5 ;  /* 0x0000000500007c02 */ /* 0x000fce0008000f00 */
.L_x_197:
[----:B-1----:R1:W2:Y:S02]  /*9870*/  SYNCS.PHASECHK.TRANS64.TRYWAIT P0, [R0+URZ], R3 ;  /* 0x00000003000075a7 */ /* 0x0022a400080011ff */
[----:B--2---:R-:W-:Y:S05]  /*9880*/  @!P0 NANOSLEEP.SYNCS 0x989680 ;  /* 0x009896800000895d */ /* 0x004fea0003900000 */
[----:B------:R-:W2:Y:S02]  /*9890*/  @!P0 SYNCS.PHASECHK.TRANS64 P0, [R0+URZ], R3 ;  /* 0x00000003000085a7 */ /* 0x000ea400080010ff */
[----:B--2---:R-:W-:Y:S05]  /*98a0*/  @!P0 BRA `(.L_x_197) ;  /* 0xfffffffc00f08947 */ /* 0x004fea000383ffff */
[----:B------:R-:W-:Y:S05]  /*98b0*/  BRA `(.L_x_198) ;  /* 0xffffff9c00607947 */ /* 0x000fea000383ffff */
.L_x_59:
[----:B------:R-:W-:-:S07]  /*98c0*/  MOV R0, UR5 ;  /* 0x0000000500007c02 */ /* 0x000fce0008000f00 */
.L_x_199:
[----:B-1----:R1:W2:Y:S02]  /*98d0*/  SYNCS.PHASECHK.TRANS64.TRYWAIT P0, [R0+URZ], R3 ;  /* 0x00000003000075a7 */ /* 0x0022a400080011ff */
[----:B--2---:R-:W-:Y:S05]  /*98e0*/  @!P0 NANOSLEEP.SYNCS 0x989680 ;  /* 0x009896800000895d */ /* 0x004fea0003900000 */
[----:B------:R-:W2:Y:S02]  /*98f0*/  @!P0 SYNCS.PHASECHK.TRANS64 P0, [R0+URZ], R3 ;  /* 0x00000003000085a7 */ /* 0x000ea400080010ff */
[----:B--2---:R-:W-:Y:S05]  /*9900*/  @!P0 BRA `(.L_x_199) ;  /* 0xfffffffc00f08947 */ /* 0x004fea000383ffff */
[----:B------:R-:W-:Y:S05]  /*9910*/  BRA `(.L_x_200) ;  /* 0xffffff9c006c7947 */ /* 0x000fea000383ffff */
.L_x_60:
[----:B------:R-:W-:-:S07]  /*9920*/  MOV R0, UR5 ;  /* 0x0000000500007c02 */ /* 0x000fce0008000f00 */
.L_x_201:
[----:B-1----:R1:W2:Y:S02]  /*9930*/  SYNCS.PHASECHK.TRANS64.TRYWAIT P0, [R0+URZ], R3 ;  /* 0x00000003000075a7 */ /* 0x0022a400080011ff */
[----:B--2---:R-:W-:Y:S05]  /*9940*/  @!P0 NANOSLEEP.SYNCS 0x989680 ;  /* 0x009896800000895d */ /* 0x004fea0003900000 */
[----:B------:R-:W2:Y:S02]  /*9950*/  @!P0 SYNCS.PHASECHK.TRANS64 P0, [R0+URZ], R3 ;  /* 0x00000003000085a7 */ /* 0x000ea400080010ff */
[----:B--2---:R-:W-:Y:S05]  /*9960*/  @!P0 BRA `(.L_x_201) ;  /* 0xfffffffc00f08947 */ /* 0x004fea000383ffff */
[----:B------:R-:W-:Y:S05]  /*9970*/  BRA `(.L_x_202) ;  /* 0xffffff9c00787947 */ /* 0x000fea000383ffff */
.L_x_61:
[----:B------:R-:W-:-:S07]  /*9980*/  MOV R0, UR5 ;  /* 0x0000000500007c02 */ /* 0x000fce0008000f00 */
.L_x_203:
[----:B-1----:R1:W2:Y:S02]  /*9990*/  SYNCS.PHASECHK.TRANS64.TRYWAIT P0, [R0+URZ], R3 ;  /* 0x00000003000075a7 */ /* 0x0022a400080011ff */
[----:B--2---:R-:W-:Y:S05]  /*99a0*/  @!P0 NANOSLEEP.SYNCS 0x989680 ;  /* 0x009896800000895d */ /* 0x004fea0003900000 */
[----:B------:R-:W2:Y:S02]  /*99b0*/  @!P0 SYNCS.PHASECHK.TRANS64 P0, [R0+URZ], R3 ;  /* 0x00000003000085a7 */ /* 0x000ea400080010ff */
[----:B--2---:R-:W-:Y:S05]  /*99c0*/  @!P0 BRA `(.L_x_203) ;  /* 0xfffffffc00f08947 */ /* 0x004fea000383ffff */
[----:B------:R-:W-:Y:S05]  /*99d0*/  BRA `(.L_x_204) ;  /* 0xffffff9c00847947 */ /* 0x000fea000383ffff */
.L_x_62:
[----:B------:R-:W-:-:S07]  /*99e0*/  MOV R0, UR5 ;  /* 0x0000000500007c02 */ /* 0x000fce0008000f00 */
.L_x_205:
[----:B-1----:R1:W2:Y:S02]  /*99f0*/  SYNCS.PHASECHK.TRANS64.TRYWAIT P0, [R0+URZ], R3 ;  /* 0x00000003000075a7 */ /* 0x0022a400080011ff */
[----:B--2---:R-:W-:Y:S05]  /*9a00*/  @!P0 NANOSLEEP.SYNCS 0x989680 ;  /* 0x009896800000895d */ /* 0x004fea0003900000 */
[----:B------:R-:W2:Y:S02]  /*9a10*/  @!P0 SYNCS.PHASECHK.TRANS64 P0, [R0+URZ], R3 ;  /* 0x00000003000085a7 */ /* 0x000ea400080010ff */
[----:B--2---:R-:W-:Y:S05]  /*9a20*/  @!P0 BRA `(.L_x_205) ;  /* 0xfffffffc00f08947 */ /* 0x004fea000383ffff */
[----:B------:R-:W-:Y:S05]  /*9a30*/  BRA `(.L_x_206) ;  /* 0xffffff9c00907947 */ /* 0x000fea000383ffff */
.L_x_63:
[----:B------:R-:W-:-:S07]  /*9a40*/  MOV R0, UR5 ;  /* 0x0000000500007c02 */ /* 0x000fce0008000f00 */
.L_x_207:
[----:B-1----:R1:W2:Y:S02]  /*9a50*/  SYNCS.PHASECHK.TRANS64.TRYWAIT P0, [R0+URZ], R3 ;  /* 0x00000003000075a7 */ /* 0x0022a400080011ff */
[----:B--2---:R-:W-:Y:S05]  /*9a60*/  @!P0 NANOSLEEP.SYNCS 0x989680 ;  /* 0x009896800000895d */ /* 0x004fea0003900000 */
[----:B------:R-:W2:Y:S02]  /*9a70*/  @!P0 SYNCS.PHASECHK.TRANS64 P0, [R0+URZ], R3 ;  /* 0x00000003000085a7 */ /* 0x000ea400080010ff */
[----:B--2---:R-:W-:Y:S05]  /*9a80*/  @!P0 BRA `(.L_x_207) ;  /* 0xfffffffc00f08947 */ /* 0x004fea000383ffff */
[----:B------:R-:W-:Y:S05]  /*9a90*/  BRA `(.L_x_208) ;  /* 0xffffff9c009c7947 */ /* 0x000fea000383ffff */
.L_x_64:
[----:B------:R-:W-:-:S07]  /*9aa0*/  MOV R0, UR5 ;  /* 0x0000000500007c02 */ /* 0x000fce0008000f00 */
.L_x_209:
[----:B-1----:R1:W2:Y:S02]  /*9ab0*/  SYNCS.PHASECHK.TRANS64.TRYWAIT P0, [R0+URZ], R3 ;  /* 0x00000003000075a7 */ /* 0x0022a400080011ff */
[----:B--2---:R-:W-:Y:S05]  /*9ac0*/  @!P0 NANOSLEEP.SYNCS 0x989680 ;  /* 0x009896800000895d */ /* 0x004fea0003900000 */
[----:B------:R-:W2:Y:S02]  /*9ad0*/  @!P0 SYNCS.PHASECHK.TRANS64 P0, [R0+URZ], R3 ;  /* 0x00000003000085a7 */ /* 0x000ea400080010ff */
[----:B--2---:R-:W-:Y:S05]  /*9ae0*/  @!P0 BRA `(.L_x_209) ;  /* 0xfffffffc00f08947 */ /* 0x004fea000383ffff */
[----:B------:R-:W-:Y:S05]  /*9af0*/  BRA `(.L_x_210) ;  /* 0xffffff9c00a87947 */ /* 0x000fea000383ffff */
.L_x_65:
[----:B------:R-:W-:-:S07]  /*9b00*/  MOV R0, UR5 ;  /* 0x0000000500007c02 */ /* 0x000fce0008000f00 */
.L_x_211:
[----:B-1----:R1:W2:Y:S02]  /*9b10*/  SYNCS.PHASECHK.TRANS64.TRYWAIT P0, [R0+URZ], R3 ;  /* 0x00000003000075a7 */ /* 0x0022a400080011ff */
[----:B--2---:R-:W-:Y:S05]  /*9b20*/  @!P0 NANOSLEEP.SYNCS 0x989680 ;  /* 0x009896800000895d */ /* 0x004fea0003900000 */
[----:B------:R-:W2:Y:S02]  /*9b30*/  @!P0 SYNCS.PHASECHK.TRANS64 P0, [R0+URZ], R3 ;  /* 0x00000003000085a7 */ /* 0x000ea400080010ff */
[----:B--2---:R-:W-:Y:S05]  /*9b40*/  @!P0 BRA `(.L_x_211) ;  /* 0xfffffffc00f08947 */ /* 0x004fea000383ffff */
[----:B------:R-:W-:Y:S05]  /*9b50*/  BRA `(.L_x_212) ;  /* 0xffffff9c00b47947 */ /* 0x000fea000383ffff */
.L_x_66:
[----:B------:R-:W-:-:S07]  /*9b60*/  MOV R0, UR5 ;  /* 0x0000000500007c02 */ /* 0x000fce0008000f00 */
.L_x_213:
[----:B-1----:R1:W2:Y:S02]  /*9b70*/  SYNCS.PHASECHK.TRANS64.TRYWAIT P0, [R0+URZ], R3 ;  /* 0x00000003000075a7 */ /* 0x0022a400080011ff */
[----:B--2---:R-:W-:Y:S05]  /*9b80*/  @!P0 NANOSLEEP.SYNCS 0x989680 ;  /* 0x009896800000895d */ /* 0x004fea0003900000 */
[----:B------:R-:W2:Y:S02]  /*9b90*/  @!P0 SYNCS.PHASECHK.TRANS64 P0, [R0+URZ], R3 ;  /* 0x00000003000085a7 */ /* 0x000ea400080010ff */
[----:B--2---:R-:W-:Y:S05]  /*9ba0*/  @!P0 BRA `(.L_x_213) ;  /* 0xfffffffc00f08947 */ /* 0x004fea000383ffff */
[----:B------:R-:W-:Y:S05]  /*9bb0*/  BRA `(.L_x_214) ;  /* 0xffffff9c00c07947 */ /* 0x000fea000383ffff */
.L_x_67:
[----:B------:R-:W-:-:S07]  /*9bc0*/  MOV R0, UR5 ;  /* 0x0000000500007c02 */ /* 0x000fce0008000f00 */
.L_x_215:
[----:B-1----:R1:W2:Y:S02]  /*9bd0*/  SYNCS.PHASECHK.TRANS64.TRYWAIT P0, [R0+URZ], R3 ;  /* 0x00000003000075a7 */ /* 0x0022a400080011ff */
[----:B--2---:R-:W-:Y:S05]  /*9be0*/  @!P0 NANOSLEEP.SYNCS 0x989680 ;  /* 0x009896800000895d */ /* 0x004fea0003900000 */
[----:B------:R-:W2:Y:S02]  /*9bf0*/  @!P0 SYNCS.PHASECHK.TRANS64 P0, [R0+URZ], R3 ;  /* 0x00000003000085a7 */ /* 0x000ea400080010ff */
[----:B--2---:R-:W-:Y:S05]  /*9c00*/  @!P0 BRA `(.L_x_215) ;  /* 0xfffffffc00f08947 */ /* 0x004fea000383ffff */
[----:B------:R-:W-:Y:S05]  /*9c10*/  BRA `(.L_x_216) ;  /* 0xffffff9c00cc7947 */ /* 0x000fea000383ffff */
.L_x_68:
[----:B------:R-:W-:-:S07]  /*9c20*/  MOV R0, UR5 ;  /* 0x0000000500007c02 */ /* 0x000fce0008000f00 */
.L_x_217:
[----:B-1----:R1:W2:Y:S02]  /*9c30*/  SYNCS.PHASECHK.TRANS64.TRYWAIT P0, [R0+URZ], R3 ;  /* 0x00000003000075a7 */ /* 0x0022a400080011ff */
[----:B--2---:R-:W-:Y:S05]  /*9c40*/  @!P0 NANOSLEEP.SYNCS 0x989680 ;  /* 0x009896800000895d */ /* 0x004fea0003900000 */
[----:B------:R-:W2:Y:S02]  /*9c50*/  @!P0 SYNCS.PHASECHK.TRANS64 P0, [R0+URZ], R3 ;  /* 0x00000003000085a7 */ /* 0x000ea400080010ff */
[----:B--2---:R-:W-:Y:S05]  /*9c60*/  @!P0 BRA `(.L_x_217) ;  /* 0xfffffffc00f08947 */ /* 0x004fea000383ffff */
[----:B------:R-:W-:Y:S05]  /*9c70*/  BRA `(.L_x_218) ;  /* 0xffffff9c00d87947 */ /* 0x000fea000383ffff */
.L_x_69:
[----:B------:R-:W-:-:S07]  /*9c80*/  MOV R0, UR5 ;  /* 0x0000000500007c02 */ /* 0x000fce0008000f00 */
.L_x_219:
[----:B-1----:R1:W2:Y:S02]  /*9c90*/  SYNCS.PHASECHK.TRANS64.TRYWAIT P0, [R0+URZ], R3 ;  /* 0x00000003000075a7 */ /* 0x0022a400080011ff */
[----:B--2---:R-:W-:Y:S05]  /*9ca0*/  @!P0 NANOSLEEP.SYNCS 0x989680 ;  /* 0x009896800000895d */ /* 0x004fea0003900000 */
[----:B------:R-:W2:Y:S02]  /*9cb0*/  @!P0 SYNCS.PHASECHK.TRANS64 P0, [R0+URZ], R3 ;  /* 0x00000003000085a7 */ /* 0x000ea400080010ff */
[----:B--2---:R-:W-:Y:S05]  /*9cc0*/  @!P0 BRA `(.L_x_219) ;  /* 0xfffffffc00f08947 */ /* 0x004fea000383ffff */
[----:B------:R-:W-:Y:S05]  /*9cd0*/  BRA `(.L_x_220) ;  /* 0xffffff9c00e47947 */ /* 0x000fea000383ffff */
.L_x_70:
[----:B------:R-:W-:-:S07]  /*9ce0*/  MOV R0, UR5 ;  /* 0x0000000500007c02 */ /* 0x000fce0008000f00 */
.L_x_221:
[----:B-1----:R1:W2:Y:S02]  /*9cf0*/  SYNCS.PHASECHK.TRANS64.TRYWAIT P0, [R0+URZ], R3 ;  /* 0x00000003000075a7 */ /* 0x0022a400080011ff */
[----:B--2---:R-:W-:Y:S05]  /*9d00*/  @!P0 NANOSLEEP.SYNCS 0x989680 ;  /* 0x009896800000895d */ /* 0x004fea0003900000 */
[----:B------:R-:W2:Y:S02]  /*9d10*/  @!P0 SYNCS.PHASECHK.TRANS64 P0, [R0+URZ], R3 ;  /* 0x00000003000085a7 */ /* 0x000ea400080010ff */
[----:B--2---:R-:W-:Y:S05]  /*9d20*/  @!P0 BRA `(.L_x_221) ;  /* 0xfffffffc00f08947 */ /* 0x004fea000383ffff */
[----:B------:R-:W-:Y:S05]  /*9d30*/  BRA `(.L_x_222) ;  /* 0xffffff9c00f07947 */ /* 0x000fea000383ffff */
.L_x_71:
[----:B------:R-:W-:-:S07]  /*9d40*/  MOV R0, UR5 ;  /* 0x0000000500007c02 */ /* 0x000fce0008000f00 */
.L_x_223:
[----:B-1----:R1:W2:Y:S02]  /*9d50*/  SYNCS.PHASECHK.TRANS64.TRYWAIT P0, [R0+URZ], R3 ;  /* 0x00000003000075a7 */ /* 0x0022a400080011ff */
[----:B--2---:R-:W-:Y:S05]  /*9d60*/  @!P0 NANOSLEEP.SYNCS 0x989680 ;  /* 0x009896800000895d */ /* 0x004fea0003900000 */
[----:B------:R-:W2:Y:S02]  /*9d70*/  @!P0 SYNCS.PHASECHK.TRANS64 P0, [R0+URZ], R3 ;  /* 0x00000003000085a7 */ /* 0x000ea400080010ff */
[----:B--2---:R-:W-:Y:S05]  /*9d80*/  @!P0 BRA `(.L_x_223) ;  /* 0xfffffffc00f08947 */ /* 0x004fea000383ffff */
[----:B------:R-:W-:Y:S05]  /*9d90*/  BRA `(.L_x_224) ;  /* 0xffffff9c00fc7947 */ /* 0x000fea000383ffff */
.L_x_72:
[----:B------:R-:W-:-:S07]  /*9da0*/  MOV R0, UR5 ;  /* 0x0000000500007c02 */ /* 0x000fce0008000f00 */
.L_x_225:
[----:B-1----:R1:W2:Y:S02]  /*9db0*/  SYNCS.PHASECHK.TRANS64.TRYWAIT P0, [R0+URZ], R3 ;  /* 0x00000003000075a7 */ /* 0x0022a400080011ff */
[----:B--2---:R-:W-:Y:S05]  /*9dc0*/  @!P0 NANOSLEEP.SYNCS 0x989680 ;  /* 0x009896800000895d */ /* 0x004fea0003900000 */
[----:B------:R-:W2:Y:S02]  /*9dd0*/  @!P0 SYNCS.PHASECHK.TRANS64 P0, [R0+URZ], R3 ;  /* 0x00000003000085a7 */ /* 0x000ea400080010ff */
[----:B--2---:R-:W-:Y:S05]  /*9de0*/  @!P0 BRA `(.L_x_225) ;  /* 0xfffffffc00f08947 */ /* 0x004fea000383ffff */
[----:B------:R-:W-:Y:S05]  /*9df0*/  BRA `(.L_x_226) ;  /* 0xffffffa000087947 */ /* 0x000fea000383ffff */
.L_x_73:
[----:B------:R-:W-:-:S07]  /*9e00*/  MOV R0, UR5 ;  /* 0x0000000500007c02 */ /* 0x000fce0008000f00 */
.L_x_227:
[----:B-1----:R1:W2:Y:S02]  /*9e10*/  SYNCS.PHASECHK.TRANS64.TRYWAIT P0, [R0+URZ], R3 ;  /* 0x00000003000075a7 */ /* 0x0022a400080011ff */
[----:B--2---:R-:W-:Y:S05]  /*9e20*/  @!P0 NANOSLEEP.SYNCS 0x989680 ;  /* 0x009896800000895d */ /* 0x004fea0003900000 */
[----:B------:R-:W2:Y:S02]  /*9e30*/  @!P0 SYNCS.PHASECHK.TRANS64 P0, [R0+URZ], R3 ;  /* 0x00000003000085a7 */ /* 0x000ea400080010ff */
[----:B--2---:R-:W-:Y:S05]  /*9e40*/  @!P0 BRA `(.L_x_227) ;  /* 0xfffffffc00f08947 */ /* 0x004fea000383ffff */
[----:B------:R-:W-:Y:S05]  /*9e50*/  BRA `(.L_x_228) ;  /* 0xffffffa000147947 */ /* 0x000fea000383ffff */
.L_x_74:
[----:B------:R-:W-:-:S07]  /*9e60*/  MOV R0, UR5 ;  /* 0x0000000500007c02 */ /* 0x000fce0008000f00 */
.L_x_229:
[----:B-1----:R1:W2:Y:S02]  /*9e70*/  SYNCS.PHASECHK.TRANS64.TRYWAIT P0, [R0+URZ], R3 ;  /* 0x00000003000075a7 */ /* 0x0022a400080011ff */
[----:B--2---:R-:W-:Y:S05]  /*9e80*/  @!P0 NANOSLEEP.SYNCS 0x989680 ;  /* 0x009896800000895d */ /* 0x004fea0003900000 */
[----:B------:R-:W2:Y:S02]  /*9e90*/  @!P0 SYNCS.PHASECHK.TRANS64 P0, [R0+URZ], R3 ;  /* 0x00000003000085a7 */ /* 0x000ea400080010ff */
[----:B--2---:R-:W-:Y:S05]  /*9ea0*/  @!P0 BRA `(.L_x_229) ;  /* 0xfffffffc00f08947 */ /* 0x004fea000383ffff */
[----:B------:R-:W-:Y:S05]  /*9eb0*/  BRA `(.L_x_230) ;  /* 0xffffffa000207947 */ /* 0x000fea000383ffff */
.L_x_75:
[----:B------:R-:W-:-:S07]  /*9ec0*/  MOV R0, UR5 ;  /* 0x0000000500007c02 */ /* 0x000fce0008000f00 */
.L_x_231:
[----:B-1----:R1:W2:Y:S02]  /*9ed0*/  SYNCS.PHASECHK.TRANS64.TRYWAIT P0, [R0+URZ], R3 ;  /* 0x00000003000075a7 */ /* 0x0022a400080011ff */
[----:B--2---:R-:W-:Y:S05]  /*9ee0*/  @!P0 NANOSLEEP.SYNCS 0x989680 ;  /* 0x009896800000895d */ /* 0x004fea0003900000 */
[----:B------:R-:W2:Y:S02]  /*9ef0*/  @!P0 SYNCS.PHASECHK.TRANS64 P0, [R0+URZ], R3 ;  /* 0x00000003000085a7 */ /* 0x000ea400080010ff */
[----:B--2---:R-:W-:Y:S05]  /*9f00*/  @!P0 BRA `(.L_x_231) ;  /* 0xfffffffc00f08947 */ /* 0x004fea000383ffff */
[----:B------:R-:W-:Y:S05]  /*9f10*/  BRA `(.L_x_232) ;  /* 0xffffffa0002c7947 */ /* 0x000fea000383ffff */
.L_x_76:
[----:B------:R-:W-:-:S07]  /*9f20*/  MOV R0, UR5 ;  /* 0x0000000500007c02 */ /* 0x000fce0008000f00 */
.L_x_233:
[----:B-1----:R1:W2:Y:S02]  /*9f30*/  SYNCS.PHASECHK.TRANS64.TRYWAIT P0, [R0+URZ], R3 ;  /* 0x00000003000075a7 */ /* 0x0022a400080011ff */
[----:B--2---:R-:W-:Y:S05]  /*9f40*/  @!P0 NANOSLEEP.SYNCS 0x989680 ;  /* 0x009896800000895d */ /* 0x004fea0003900000 */
[----:B------:R-:W2:Y:S02]  /*9f50*/  @!P0 SYNCS.PHASECHK.TRANS64 P0, [R0+URZ], R3 ;  /* 0x00000003000085a7 */ /* 0x000ea400080010ff */
[----:B--2---:R-:W-:Y:S05]  /*9f60*/  @!P0 BRA `(.L_x_233) ;  /* 0xfffffffc00f08947 */ /* 0x004fea000383ffff */
[----:B------:R-:W-:Y:S05]  /*9f70*/  BRA `(.L_x_234) ;  /* 0xffffffa000387947 */ /* 0x000fea000383ffff */
.L_x_77:
[----:B------:R-:W-:-:S07]  /*9f80*/  MOV R0, UR5 ;  /* 0x0000000500007c02 */ /* 0x000fce0008000f00 */
.L_x_235:
[----:B-1----:R1:W2:Y:S02]  /*9f90*/  SYNCS.PHASECHK.TRANS64.TRYWAIT P0, [R0+URZ], R3 ;  /* 0x00000003000075a7 */ /* 0x0022a400080011ff */
[----:B--2---:R-:W-:Y:S05]  /*9fa0*/  @!P0 NANOSLEEP.SYNCS 0x989680 ;  /* 0x009896800000895d */ /* 0x004fea0003900000 */
[----:B------:R-:W2:Y:S02]  /*9fb0*/  @!P0 SYNCS.PHASECHK.TRANS64 P0, [R0+URZ], R3 ;  /* 0x00000003000085a7 */ /* 0x000ea400080010ff */
[----:B--2---:R-:W-:Y:S05]  /*9fc0*/  @!P0 BRA `(.L_x_235) ;  /* 0xfffffffc00f08947 */ /* 0x004fea000383ffff */
[----:B------:R-:W-:Y:S05]  /*9fd0*/  BRA `(.L_x_236) ;  /* 0xffffffa000447947 */ /* 0x000fea000383ffff */
.L_x_80:
[----:B--2---:R2:W3:Y:S02]  /*9fe0*/  SYNCS.PHASECHK.TRANS64.TRYWAIT P0, [R2+URZ+0x2d0], R4 ;  /* 0x0002d004020075a7 */ /* 0x0044e400080011ff */
[----:B---3--:R-:W-:Y:S05]  /*9ff0*/  @!P0 NANOSLEEP.SYNCS 0x989680 ;  /* 0x009896800000895d */ /* 0x008fea0003900000 */
[----:B------:R-:W3:Y:S02]  /*a000*/  @!P0 SYNCS.PHASECHK.TRANS64 P0, [R2+URZ+0x2d0], R4 ;  /* 0x0002d004020085a7 */ /* 0x000ee400080010ff */
[----:B---3--:R-:W-:Y:S05]  /*a010*/  @!P0 BRA `(.L_x_80) ;  /* 0xfffffffc00f08947 */ /* 0x008fea000383ffff */
[----:B------:R-:W-:Y:S05]  /*a020*/  BRA `(.L_x_237) ;  /* 0xffffffa000a87947 */ /* 0x000fea000383ffff */
.L_x_81:
[----:B------:R-:W-:-:S07]  /*a030*/  MOV R2, UR4 ;  /* 0x0000000400027c02 */ /* 0x000fce0008000f00 */
.L_x_238:
[----:B--2---:R2:W3:Y:S02]  /*a040*/  SYNCS.PHASECHK.TRANS64.TRYWAIT P0, [R2+URZ+0x280], R5 ;  /* 0x00028005020075a7 */ /* 0x0044e400080011ff */
[----:B---3--:R-:W-:Y:S05]  /*a050*/  @!P0 NANOSLEEP.SYNCS 0x989680 ;  /* 0x009896800000895d */ /* 0x008fea0003900000 */
[----:B------:R-:W3:Y:S02]  /*a060*/  @!P0 SYNCS.PHASECHK.TRANS64 P0, [R2+URZ+0x280], R5 ;  /* 0x00028005020085a7 */ /* 0x000ee400080010ff */
[----:B---3--:R-:W-:Y:S05]  /*a070*/  @!P0 BRA `(.L_x_238) ;  /* 0xfffffffc00f08947 */ /* 0x008fea000383ffff */
[----:B------:R-:W-:Y:S05]  /*a080*/  BRA `(.L_x_239) ;  /* 0xffffffa000b87947 */ /* 0x000fea000383ffff */
.L_x_82:
[----:B--2---:R2:W3:Y:S02]  /*a090*/  SYNCS.PHASECHK.TRANS64.TRYWAIT P1, [R2+URZ+0x270], R4 ;  /* 0x00027004020075a7 */ /* 0x0044e400080211ff */
[----:B---3--:R-:W-:Y:S05]  /*a0a0*/  @!P1 NANOSLEEP.SYNCS 0x989680 ;  /* 0x009896800000995d */ /* 0x008fea0003900000 */
[----:B------:R-:W3:Y:S02]  /*a0b0*/  @!P1 SYNCS.PHASECHK.TRANS64 P1, [R2+URZ+0x270], R4 ;  /* 0x00027004020095a7 */ /* 0x000ee400080210ff */
[----:B---3--:R-:W-:Y:S05]  /*a0c0*/  @!P1 BRA `(.L_x_82) ;  /* 0xfffffffc00f09947 */ /* 0x008fea000383ffff */
[----:B------:R-:W-:Y:S05]  /*a0d0*/  BRA `(.L_x_240) ;  /* 0xffffffa000e87947 */ /* 0x000fea000383ffff */
.L_x_85:
[----:B------:R-:W-:-:S07]  /*a0e0*/  MOV R0, UR4 ;  /* 0x0000000400007c02 */ /* 0x000fce0008000f00 */
.L_x_241:
[----:B--2---:R2:W3:Y:S02]  /*a0f0*/  SYNCS.PHASECHK.TRANS64.TRYWAIT P0, [R0+URZ+0x280], R2 ;  /* 0x00028002000075a7 */ /* 0x0044e400080011ff */
[----:B---3--:R-:W-:Y:S05]  /*a100*/  @!P0 NANOSLEEP.SYNCS 0x989680 ;  /* 0x009896800000895d */ /* 0x008fea0003900000 */
[----:B------:R-:W3:Y:S02]  /*a110*/  @!P0 SYNCS.PHASECHK.TRANS64 P0, [R0+URZ+0x280], R2 ;  /* 0x00028002000085a7 */ /* 0x000ee400080010ff */
[----:B---3--:R-:W-:Y:S05]  /*a120*/  @!P0 BRA `(.L_x_241) ;  /* 0xfffffffc00f08947 */ /* 0x008fea000383ffff */
[----:B------:R-:W-:Y:S05]  /*a130*/  BRA `(.L_x_84) ;  /* 0xffffffa4003c7947 */ /* 0x000fea000383ffff */
.L_x_94:
[----:B--2---:R-:W-:-:S04]  /*a140*/  MOV R5, UR5 ;  /* 0x0000000500057c02 */ /* 0x004fc80008000f00 */
[----:B------:R2:W3:Y:S03]  /*a150*/  SYNCS.PHASECHK.TRANS64.TRYWAIT P0, [R5+URZ+0x8], R6 ;  /* 0x00000806050075a7 */ /* 0x0004e600080011ff */
[----:B---3--:R-:W-:Y:S05]  /*a160*/  @!P0 NANOSLEEP.SYNCS 0x989680 ;  /* 0x009896800000895d */ /* 0x008fea0003900000 */
[----:B------:R-:W3:Y:S02]  /*a170*/  @!P0 SYNCS.PHASECHK.TRANS64 P0, [R5+URZ+0x8], R6 ;  /* 0x00000806050085a7 */ /* 0x000ee400080010ff */
[----:B---3--:R-:W-:Y:S05]  /*a180*/  @!P0 BRA `(.L_x_94) ;  /* 0xfffffffc00ec8947 */ /* 0x008fea000383ffff */
[----:B------:R-:W-:Y:S05]  /*a190*/  BRA `(.L_x_93) ;  /* 0xffffffa400f47947 */ /* 0x000fea000383ffff */
.L_x_96:
[----:B------:R-:W-:Y:S01]  /*a1a0*/  BSSY B0, `(.L_x_242) ;  /* 0x0000006000007945 */ /* 0x000fe20003800000 */
[----:B------:R-:W-:-:S07]  /*a1b0*/  MOV R15, 0xffffffff ;  /* 0xffffffff000f7802 */ /* 0x000fce0000000f00 */
[----:B-12--5:R-:W-:Y:S05]  /*a1c0*/  WARPSYNC.COLLECTIVE R15, `(.L_x_243) ;  /* 0x000000000f0c7348 */ /* 0x026fea0003c00000 */
[----:B------:R-:W-:Y:S02]  /*a1d0*/  ELECT P6, UR79, PT ;  /* 0x00000000004f782f */ /* 0x000fe400038c0000 */
[----:B------:R-:W-:Y:S01]  /*a1e0*/  MOV R14, UR79 ;  /* 0x0000004f000e7c02 */ /* 0x000fe20008000f00 */
[----:B-12--5:R-:W-:Y:S10]  /*a1f0*/  ENDCOLLECTIVE ;  /* 0x000000000000791b */ /* 0x026ff40003800000 */
.L_x_243:
[----:B------:R-:W-:Y:S05]  /*a200*/  BSYNC B0 ;  /* 0x0000000000007941 */ /* 0x000fea0003800000 */
.L_x_242:
[----:B------:R-:W-:Y:S05]  /*a210*/  BRA `(.L_x_244) ;  /* 0xffffffa800247947 */ /* 0x000fea000383ffff */
.L_x_98:
[----:B--2---:R-:W-:-:S04]  /*a220*/  MOV R0, UR5 ;  /* 0x0000000500007c02 */ /* 0x004fc80008000f00 */
[----:B------:R2:W3:Y:S03]  /*a230*/  SYNCS.PHASECHK.TRANS64.TRYWAIT P0, [R0+URZ+0x8], R4 ;  /* 0x00000804000075a7 */ /* 0x0004e600080011ff */
[----:B---3--:R-:W-:Y:S05]  /*a240*/  @!P0 NANOSLEEP.SYNCS 0x989680 ;  /* 0x009896800000895d */ /* 0x008fea0003900000 */
[----:B------:R-:W3:Y:S02]  /*a250*/  @!P0 SYNCS.PHASECHK.TRANS64 P0, [R0+URZ+0x8], R4 ;  /* 0x00000804000085a7 */ /* 0x000ee400080010ff */
[----:B---3--:R-:W-:Y:S05]  /*a260*/  @!P0 BRA `(.L_x_98) ;  /* 0xfffffffc00ec8947 */ /* 0x008fea000383ffff */
[----:B------:R-:W-:Y:S05]  /*a270*/  BRA `(.L_x_97) ;  /* 0xffffffa800287947 */ /* 0x000fea000383ffff */
.L_x_99:
[----:B-1----:R1:W2:Y:S02]  /*a280*/  SYNCS.PHASECHK.TRANS64.TRYWAIT P0, [R0+URZ+0x270], R4 ;  /* 0x00027004000075a7 */ /* 0x0022a400080011ff */
[----:B--2---:R-:W-:Y:S05]  /*a290*/  @!P0 NANOSLEEP.SYNCS 0x989680 ;  /* 0x009896800000895d */ /* 0x004fea0003900000 */
[----:B------:R-:W2:Y:S02]  /*a2a0*/  @!P0 SYNCS.PHASECHK.TRANS64 P0, [R0+URZ+0x270], R4 ;  /* 0x00027004000085a7 */ /* 0x000ea400080010ff */
[----:B--2---:R-:W-:Y:S05]  /*a2b0*/  @!P0 BRA `(.L_x_99) ;  /* 0xfffffffc00f08947 */ /* 0x004fea000383ffff */
[----:B------:R-:W-:Y:S05]  /*a2c0*/  BRA `(.L_x_245) ;  /* 0xffffffac00047947 */ /* 0x000fea000383ffff */
.L_x_101:
[----:B------:R-:W-:-:S07]  /*a2d0*/  MOV R0, UR23 ;  /* 0x0000001700007c02 */ /* 0x000fce0008000f00 */
.L_x_246:
[----:B-1----:R1:W2:Y:S02]  /*a2e0*/  SYNCS.PHASECHK.TRANS64.TRYWAIT P0, [R0+URZ+0x2b0], R4 ;  /* 0x0002b004000075a7 */ /* 0x0022a400080011ff */
[----:B--2---:R-:W-:Y:S05]  /*a2f0*/  @!P0 NANOSLEEP.SYNCS 0x989680 ;  /* 0x009896800000895d */ /* 0x004fea0003900000 */
[----:B------:R-:W2:Y:S02]  /*a300*/  @!P0 SYNCS.PHASECHK.TRANS64 P0, [R0+URZ+0x2b0], R4 ;  /* 0x0002b004000085a7 */ /* 0x000ea400080010ff */
[----:B--2---:R-:W-:Y:S05]  /*a310*/  @!P0 BRA `(.L_x_246) ;  /* 0xfffffffc00f08947 */ /* 0x004fea000383ffff */
[----:B------:R-:W-:Y:S05]  /*a320*/  BRA `(.L_x_247) ;  /* 0xffffffac00507947 */ /* 0x000fea000383ffff */
.L_x_104:
[----:B------:R-:W-:Y:S07]  /*a330*/  MOV R0, UR5 ;  /* 0x0000000500007c02 */ /* 0x000fee0008000f00 */
.L_x_248:
[----:B-1----:R1:W2:Y:S02]  /*a340*/  SYNCS.PHASECHK.TRANS64.TRYWAIT P0, [R0+URZ], R4 ;  /* 0x00000004000075a7 */ /* 0x0022a400080011ff */
[----:B--2---:R-:W-:Y:S05]  /*a350*/  @!P0 NANOSLEEP.SYNCS 0x989680 ;  /* 0x009896800000895d */ /* 0x004fea0003900000 */
[----:B------:R-:W2:Y:S02]  /*a360*/  @!P0 SYNCS.PHASECHK.TRANS64 P0, [R0+URZ], R4 ;  /* 0x00000004000085a7 */ /* 0x000ea400080010ff */
[----:B--2---:R-:W-:Y:S05]  /*a370*/  @!P0 BRA `(.L_x_248) ;  /* 0xfffffffc00f08947 */ /* 0x004fea000383ffff */
[----:B------:R-:W-:Y:S05]  /*a380*/  BRA `(.L_x_103) ;  /* 0xffffffac00647947 */ /* 0x000fea000383ffff */
.L_x_108:
[----:B-1----:R-:W-:-:S07]  /*a390*/  MOV R0, UR4 ;  /* 0x0000000400007c02 */ /* 0x002fce0008000f00 */
.L_x_249:
[----:B-1----:R1:W2:Y:S02]  /*a3a0*/  SYNCS.PHASECHK.TRANS64.TRYWAIT P0, [R0+URZ], R2 ;  /* 0x00000002000075a7 */ /* 0x0022a400080011ff */
[----:B--2---:R-:W-:Y:S05]  /*a3b0*/  @!P0 NANOSLEEP.SYNCS 0x989680 ;  /* 0x009896800000895d */ /* 0x004fea0003900000 */
[----:B------:R-:W2:Y:S02]  /*a3c0*/  @!P0 SYNCS.PHASECHK.TRANS64 P0, [R0+URZ], R2 ;  /* 0x00000002000085a7 */ /* 0x000ea400080010ff */
[----:B--2---:R-:W-:Y:S05]  /*a3d0*/  @!P0 BRA `(.L_x_249) ;  /* 0xfffffffc00f08947 */ /* 0x004fea000383ffff */
[----:B------:R-:W-:Y:S05]  /*a3e0*/  BRA `(.L_x_250) ;  /* 0xffffffb000307947 */ /* 0x000fea000383ffff */
.L_x_109:
[----:B------:R-:W-:-:S07]  /*a3f0*/  MOV R0, UR5 ;  /* 0x0000000500007c02 */ /* 0x000fce0008000f00 */
.L_x_251:
[----:B-1----:R1:W2:Y:S02]  /*a400*/  SYNCS.PHASECHK.TRANS64.TRYWAIT P0, [R0+URZ], R3 ;  /* 0x00000003000075a7 */ /* 0x0022a400080011ff */
[----:B--2---:R-:W-:Y:S05]  /*a410*/  @!P0 NANOSLEEP.SYNCS 0x989680 ;  /* 0x009896800000895d */ /* 0x004fea0003900000 */
[----:B------:R-:W2:Y:S02]  /*a420*/  @!P0 SYNCS.PHASECHK.TRANS64 P0, [R0+URZ], R3 ;  /* 0x00000003000085a7 */ /* 0x000ea400080010ff */
[----:B--2---:R-:W-:Y:S05]  /*a430*/  @!P0 BRA `(.L_x_251) ;  /* 0xfffffffc00f08947 */ /* 0x004fea000383ffff */
[----:B------:R-:W-:Y:S05]  /*a440*/  BRA `(.L_x_252) ;  /* 0xffffffb0003c7947 */ /* 0x000fea000383ffff */
.L_x_110:
[----:B------:R-:W-:-:S07]  /*a450*/  MOV R0, UR5 ;  /* 0x0000000500007c02 */ /* 0x000fce0008000f00 */
.L_x_253:
[----:B-1----:R1:W2:Y:S02]  /*a460*/  SYNCS.PHASECHK.TRANS64.TRYWAIT P0, [R0+URZ], R3 ;  /* 0x00000003000075a7 */ /* 0x0022a400080011ff */
[----:B--2---:R-:W-:Y:S05]  /*a470*/  @!P0 NANOSLEEP.SYNCS 0x989680 ;  /* 0x009896800000895d */ /* 0x004fea0003900000 */
[----:B------:R-:W2:Y:S02]  /*a480*/  @!P0 SYNCS.PHASECHK.TRANS64 P0, [R0+URZ], R3 ;  /* 0x00000003000085a7 */ /* 0x000ea400080010ff */
[----:B--2---:R-:W-:Y:S05]  /*a490*/  @!P0 BRA `(.L_x_253) ;  /* 0xfffffffc00f08947 */ /* 0x004fea000383ffff */
[----:B------:R-:W-:Y:S05]  /*a4a0*/  BRA `(.L_x_254) ;  /* 0xffffffb000487947 */ /* 0x000fea000383ffff */
.L_x_113:
[----:B------:R-:W-:-:S07]  /*a4b0*/  MOV R0, UR17 ;  /* 0x0000001100007c02 */ /* 0x000fce0008000f00 */
.L_x_255:
[----:B-1----:R1:W2:Y:S02]  /*a4c0*/  SYNCS.PHASECHK.TRANS64.TRYWAIT P1, [R0+URZ+0x2f0], R2 ;  /* 0x0002f002000075a7 */ /* 0x0022a400080211ff */
[----:B--2---:R-:W-:Y:S05]  /*a4d0*/  @!P1 NANOSLEEP.SYNCS 0x989680 ;  /* 0x009896800000995d */ /* 0x004fea0003900000 */
[----:B------:R-:W2:Y:S02]  /*a4e0*/  @!P1 SYNCS.PHASECHK.TRANS64 P1, [R0+URZ+0x2f0], R2 ;  /* 0x0002f002000095a7 */ /* 0x000ea400080210ff */
[----:B--2---:R-:W-:Y:S05]  /*a4f0*/  @!P1 BRA `(.L_x_255) ;  /* 0xfffffffc00f09947 */ /* 0x004fea000383ffff */
[----:B------:R-:W-:Y:S05]  /*a500*/  BRA `(.L_x_256) ;  /* 0xffffffb000947947 */ /* 0x000fea000383ffff */
.L_x_118:
[----:B--2---:R2:W3:Y:S02]  /*a510*/  SYNCS.PHASECHK.TRANS64.TRYWAIT P0, [R12+URZ+0x270], R0 ;  /* 0x000270000c0075a7 */ /* 0x0044e400080011ff */
[----:B---3--:R-:W-:Y:S05]  /*a520*/  @!P0 NANOSLEEP.SYNCS 0x989680 ;  /* 0x009896800000895d */ /* 0x008fea0003900000 */
[----:B------:R-:W3:Y:S02]  /*a530*/  @!P0 SYNCS.PHASECHK.TRANS64 P0, [R12+URZ+0x270], R0 ;  /* 0x000270000c0085a7 */ /* 0x000ee400080010ff */
[----:B---3--:R-:W-:Y:S05]  /*a540*/  @!P0 BRA `(.L_x_118) ;  /* 0xfffffffc00f08947 */ /* 0x008fea000383ffff */
[----:B------:R-:W-:Y:S05]  /*a550*/  BRA `(.L_x_257) ;  /* 0xffffffb400b07947 */ /* 0x000fea000383ffff */
.L_x_121:
[----:B-1----:R-:W-:Y:S07]  /*a560*/  MOV R0, UR29 ;  /* 0x0000001d00007c02 */ /* 0x002fee0008000f00 */
.L_x_258:
[----:B-1----:R1:W2:Y:S02]  /*a570*/  SYNCS.PHASECHK.TRANS64.TRYWAIT P2, [R0+URZ+0x268], R6 ;  /* 0x00026806000075a7 */ /* 0x0022a400080411ff */
[----:B--2---:R-:W-:Y:S05]  /*a580*/  @!P2 NANOSLEEP.SYNCS 0x989680 ;  /* 0x009896800000a95d */ /* 0x004fea0003900000 */
[----:B------:R-:W2:Y:S02]  /*a590*/  @!P2 SYNCS.PHASECHK.TRANS64 P2, [R0+URZ+0x268], R6 ;  /* 0x000268060000a5a7 */ /* 0x000ea400080410ff */
[----:B--2---:R-:W-:Y:S05]  /*a5a0*/  @!P2 BRA `(.L_x_258) ;  /* 0xfffffffc00f0a947 */ /* 0x004fea000383ffff */
[----:B------:R-:W-:Y:S05]  /*a5b0*/  BRA `(.L_x_120) ;  /* 0xffffffbc00147947 */ /* 0x000fea000383ffff */
.L_x_124:
[----:B------:R-:W-:Y:S07]  /*a5c0*/  MOV R0, UR4 ;  /* 0x0000000400007c02 */ /* 0x000fee0008000f00 */
.L_x_259:
[----:B-1----:R1:W2:Y:S02]  /*a5d0*/  SYNCS.PHASECHK.TRANS64.TRYWAIT P0, [R0+URZ+0x248], R9 ;  /* 0x00024809000075a7 */ /* 0x0022a400080011ff */
[----:B--2---:R-:W-:Y:S05]  /*a5e0*/  @!P0 NANOSLEEP.SYNCS 0x989680 ;  /* 0x009896800000895d */ /* 0x004fea0003900000 */
[----:B------:R-:W2:Y:S02]  /*a5f0*/  @!P0 SYNCS.PHASECHK.TRANS64 P0, [R0+URZ+0x248], R9 ;  /* 0x00024809000085a7 */ /* 0x000ea400080010ff */
[----:B--2---:R-:W-:Y:S05]  /*a600*/  @!P0 BRA `(.L_x_259) ;  /* 0xfffffffc00f08947 */ /* 0x004fea000383ffff */
[----:B------:R-:W-:Y:S05]  /*a610*/  BRA `(.L_x_260) ;  /* 0xffffffbc00747947 */ /* 0x000fea000383ffff */
.L_x_125:
[----:B------:R-:W-:Y:S07]  /*a620*/  MOV R0, UR5 ;  /* 0x0000000500007c02 */ /* 0x000fee0008000f00 */
.L_x_261:
[----:B-1----:R1:W2:Y:S02]  /*a630*/  SYNCS.PHASECHK.TRANS64.TRYWAIT P0, [R0+URZ+0x248], R6 ;  /* 0x00024806000075a7 */ /* 0x0022a400080011ff */
[----:B--2---:R-:W-:Y:S05]  /*a640*/  @!P0 NANOSLEEP.SYNCS 0x989680 ;  /* 0x009896800000895d */ /* 0x004fea0003900000 */
[----:B------:R-:W2:Y:S02]  /*a650*/  @!P0 SYNCS.PHASECHK.TRANS64 P0, [R0+URZ+0x248], R6 ;  /* 0x00024806000085a7 */ /* 0x000ea400080010ff */
[----:B--2---:R-:W-:Y:S05]  /*a660*/  @!P0 BRA `(.L_x_261) ;  /* 0xfffffffc00f08947 */ /* 0x004fea000383ffff */
[----:B------:R-:W-:Y:S05]  /*a670*/  BRA `(.L_x_262) ;  /* 0xffffffbc00f07947 */ /* 0x000fea000383ffff */
.L_x_127:
[----:B------:R-:W-:-:S07]  /*a680*/  MOV R0, UR4 ;  /* 0x0000000400007c02 */ /* 0x000fce0008000f00 */
.L_x_263:
[----:B-1----:R1:W2:Y:S02]  /*a690*/  SYNCS.PHASECHK.TRANS64.TRYWAIT P0, [R0+URZ], R2 ;  /* 0x00000002000075a7 */ /* 0x0022a400080011ff */
[----:B--2---:R-:W-:Y:S05]  /*a6a0*/  @!P0 NANOSLEEP.SYNCS 0x989680 ;  /* 0x009896800000895d */ /* 0x004fea0003900000 */
[----:B------:R-:W2:Y:S02]  /*a6b0*/  @!P0 SYNCS.PHASECHK.TRANS64 P0, [R0+URZ], R2 ;  /* 0x00000002000085a7 */ /* 0x000ea400080010ff */
[----:B--2---:R-:W-:Y:S05]  /*a6c0*/  @!P0 BRA `(.L_x_263) ;  /* 0xfffffffc00f08947 */ /* 0x004fea000383ffff */
[----:B------:R-:W-:Y:S05]  /*a6d0*/  BRA `(.L_x_264) ;  /* 0xffffffc000a47947 */ /* 0x000fea000383ffff */
.L_x_128:
[----:B------:R-:W-:-:S07]  /*a6e0*/  MOV R0, UR5 ;  /* 0x0000000500007c02 */ /* 0x000fce0008000f00 */
.L_x_265:
[----:B-1----:R1:W2:Y:S02]  /*a6f0*/  SYNCS.PHASECHK.TRANS64.TRYWAIT P0, [R0+URZ], R2 ;  /* 0x00000002000075a7 */ /* 0x0022a400080011ff */
[----:B--2---:R-:W-:Y:S05]  /*a700*/  @!P0 NANOSLEEP.SYNCS 0x989680 ;  /* 0x009896800000895d */ /* 0x004fea0003900000 */
[----:B------:R-:W2:Y:S02]  /*a710*/  @!P0 SYNCS.PHASECHK.TRANS64 P0, [R0+URZ], R2 ;  /* 0x00000002000085a7 */ /* 0x000ea400080010ff */
[----:B--2---:R-:W-:Y:S05]  /*a720*/  @!P0 BRA `(.L_x_265) ;  /* 0xfffffffc00f08947 */ /* 0x004fea000383ffff */
[----:B------:R-:W-:Y:S05]  /*a730*/  BRA `(.L_x_266) ;  /* 0xffffffc000b07947 */ /* 0x000fea000383ffff */
.L_x_130:
[----:B--2---:R2:W3:Y:S02]  /*a740*/  SYNCS.PHASECHK.TRANS64.TRYWAIT P0, [R3+URZ+0x270], R0 ;  /* 0x00027000030075a7 */ /* 0x0044e400080011ff */
[----:B---3--:R-:W-:Y:S05]  /*a750*/  @!P0 NANOSLEEP.SYNCS 0x989680 ;  /* 0x009896800000895d */ /* 0x008fea0003900000 */
[----:B------:R-:W3:Y:S02]  /*a760*/  @!P0 SYNCS.PHASECHK.TRANS64 P0, [R3+URZ+0x270], R0 ;  /* 0x00027000030085a7 */ /* 0x000ee400080010ff */
[----:B---3--:R-:W-:Y:S05]  /*a770*/  @!P0 BRA `(.L_x_130) ;  /* 0xfffffffc00f08947 */ /* 0x008fea000383ffff */
[----:B------:R-:W-:Y:S05]  /*a780*/  BRA `(.L_x_267) ;  /* 0xffffffc400947947 */ /* 0x000fea000383ffff */
.L_x_140:
[----:B-1----:R1:W2:Y:S02]  /*a790*/  SYNCS.PHASECHK.TRANS64.TRYWAIT P0, [R0+URZ+0x230], R3 ;  /* 0x00023003000075a7 */ /* 0x0022a400080011ff */
[----:B--2---:R-:W-:Y:S05]  /*a7a0*/  @!P0 NANOSLEEP.SYNCS 0x989680 ;  /* 0x009896800000895d */ /* 0x004fea0003900000 */
[----:B------:R-:W2:Y:S02]  /*a7b0*/  @!P0 SYNCS.PHASECHK.TRANS64 P0, [R0+URZ+0x230], R3 ;  /* 0x00023003000085a7 */ /* 0x000ea400080010ff */
[----:B--2---:R-:W-:Y:S05]  /*a7c0*/  @!P0 BRA `(.L_x_140) ;  /* 0xfffffffc00f08947 */ /* 0x004fea000383ffff */
[----:B------:R-:W-:Y:S05]  /*a7d0*/  BRA `(.L_x_139) ;  /* 0xffffffd000f87947 */ /* 0x000fea000383ffff */
.L_x_142:
[----:B-1----:R1:W3:Y:S02]  /*a7e0*/  SYNCS.PHASECHK.TRANS64.TRYWAIT P1, [R54+URZ+0x290], R2 ;  /* 0x00029002360075a7 */ /* 0x0022e400080211ff */
[----:B---3--:R-:W-:Y:S05]  /*a7f0*/  @!P1 NANOSLEEP.SYNCS 0x989680 ;  /* 0x009896800000995d */ /* 0x008fea0003900000 */
[----:B------:R-:W3:Y:S02]  /*a800*/  @!P1 SYNCS.PHASECHK.TRANS64 P1, [R54+URZ+0x290], R2 ;  /* 0x00029002360095a7 */ /* 0x000ee400080210ff */
[----:B---3--:R-:W-:Y:S05]  /*a810*/  @!P1 BRA `(.L_x_142) ;  /* 0xfffffffc00f09947 */ /* 0x008fea000383ffff */
[----:B------:R-:W-:Y:S05]  /*a820*/  BRA `(.L_x_141) ;  /* 0xffffffd400287947 */ /* 0x000fea000383ffff */
.L_x_153:
[----:B-1----:R1:W2:Y:S02]  /*a830*/  SYNCS.PHASECHK.TRANS64.TRYWAIT P0, [R3+URZ+0x230], R67 ;  /* 0x00023043030075a7 */ /* 0x0022a400080011ff */
[----:B--2---:R-:W-:Y:S05]  /*a840*/  @!P0 NANOSLEEP.SYNCS 0x989680 ;  /* 0x009896800000895d */ /* 0x004fea0003900000 */
[----:B------:R-:W2:Y:S02]  /*a850*/  @!P0 SYNCS.PHASECHK.TRANS64 P0, [R3+URZ+0x230], R67 ;  /* 0x00023043030085a7 */ /* 0x000ea400080010ff */
[----:B--2---:R-:W-:Y:S05]  /*a860*/  @!P0 BRA `(.L_x_153) ;  /* 0xfffffffc00f08947 */ /* 0x004fea000383ffff */
[----:B------:R-:W-:Y:S05]  /*a870*/  BRA `(.L_x_152) ;  /* 0xffffffdc00507947 */ /* 0x000fea000383ffff */
        .weak           $__internal_0_$__cuda_sm10x_tcgen05_guardrail_trap_col_being_dealloced_not_returned_by_alloc
        .type           $__internal_0_$__cuda_sm10x_tcgen05_guardrail_trap_col_being_dealloced_not_returned_by_alloc,@function
        .size           $__internal_0_$__cuda_sm10x_tcgen05_guardrail_trap_col_being_dealloced_not_returned_by_alloc,($__internal_1_$__cuda_sm10x_tcgen05_guardrail_trap_phase_invalid_during_alloc - $__internal_0_$__cuda_sm10x_tcgen05_guardrail_trap_col_being_dealloced_not_returned_by_alloc)
$__internal_0_$__cuda_sm10x_tcgen05_guardrail_trap_col_being_dealloced_not_returned_by_alloc:
[----:B------:R-:W-:Y:S05]  /*a880*/  BPT.TRAP 0x1 ;  /* 0x000000040000795c */ /* 0x000fea0000300000 */
[----:B------:R-:W-:-:S04]  /*a890*/  HFMA2 R3, -RZ, RZ, 0, 0 ;  /* 0x00000000ff037431 */ /* 0x000fc800000001ff */
[----:B------:R-:W-:Y:S05]  /*a8a0*/  RET.REL.NODEC R2 `(_ZN7cutlass13device_kernelINS_4gemm6kernel13GemmUniversalIN4cute5tupleIJiiiiEEENS1_10collective13CollectiveMmaINS1_35MainloopSm100TmaUmmaWarpSpecializedILi35ELi2ELi4ENS5_IJNS4_1CILi2EEENSA_ILi4EEENSA_ILi1EEEEEEEENS5_IJNSA_ILi128EEENSA_ILi64EEENSA_ILi32EEEEEENS_6half_tENS5_IJlSD_lEEESK_SL_NS4_8TiledMMAINS4_8MMA_AtomIJNS4_26SM100_MMA_F16BF16_2x1SM_SSISK_SK_fLi128ELi64ELNS4_4UMMA5MajorE0ELSQ_0ELNSP_7ScaleInE0ELSR_0EEEEEENS4_6LayoutINS5_IJSD_SD_SD_EEENS5_IJNSA_ILi0EEESW_SW_EEEEENS5_IJNS4_10UnderscoreESZ_SZ_EEEEENS4_28SM100_TMA_2SM_LOAD_MULTICASTENS4_14ComposedLayoutINS4_7SwizzleILi2ELi4ELi3EEENS4_18smem_ptr_flag_bitsILi16EEENSU_INS5_IJNSA_ILi8EEESI_EEENS5_IJSI_SD_EEEEEEEvNS4_8identityENS4_18SM100_TMA_2SM_LOADES1C_vS1D_EENS_8epilogue10collective18CollectiveEpilogueINS1G_23Sm100TmaWarpSpecializedILi3ELi2ELi16ELb1ELb0EEEJNS5_IJSH_SH_SI_EEENS5_IJNSU_ISH_SD_EENSU_INS5_IJNSA_ILi16EEESB_EEENS5_IJSD_SI_EEEEEEEESK_SL_SK_SL_NS1G_6fusion15FusionCallbacksIS1K_NS1S_17LinearCombinationISK_fSK_fLNS_15FloatRoundStyleE2EEES1L_S1R_JEEENS4_5SM1004TMEM4LOAD26SM100_TMEM_LOAD_32dp32b16xENS4_13SM90_TMA_LOADENS13_INS14_ILi1ELi4ELi3EEES17_NSU_INS5_IJS18_S1N_EEENS5_IJS1N_SD_EEEEEEENS4_39AutoVectorizingCopyWithAssumedAlignmentILi128EEENS4_14SM90_TMA_STOREES27_S29_S29_EEEvvEEEEvNT_6ParamsE) ;  /* 0xffffff5402d47950 */ /* 0x000fea0003c3ffff */
        .weak           $__internal_1_$__cuda_sm10x_tcgen05_guardrail_trap_phase_invalid_during_alloc
        .type           $__internal_1_$__cuda_sm10x_tcgen05_guardrail_trap_phase_invalid_during_alloc,@function
        .size           $__internal_1_$__cuda_sm10x_tcgen05_guardrail_trap_phase_invalid_during_alloc,($__internal_2_$__cuda_sm10x_tcgen05_guardrail_trap_unallocated_columns_being_dealloced - $__internal_1_$__cuda_sm10x_tcgen05_guardrail_trap_phase_invalid_during_alloc)
$__internal_1_$__cuda_sm10x_tcgen05_guardrail_trap_phase_invalid_during_alloc:
[----:B------:R-:W-:Y:S05]  /*a8b0*/  BPT.TRAP 0x1 ;  /* 0x000000040000795c */ /* 0x000fea0000300000 */
[----:B------:R-:W-:-:S04]  /*a8c0*/  MOV R5, 0x0 ;  /* 0x0000000000057802 */ /* 0x000fc80000000f00 */
[----:B------:R-:W-:Y:S05]  /*a8d0*/  RET.REL.NODEC R4 `(_ZN7cutlass13device_kernelINS_4gemm6kernel13GemmUniversalIN4cute5tupleIJiiiiEEENS1_10collective13CollectiveMmaINS1_35MainloopSm100TmaUmmaWarpSpecializedILi35ELi2ELi4ENS5_IJNS4_1CILi2EEENSA_ILi4EEENSA_ILi1EEEEEEEENS5_IJNSA_ILi128EEENSA_ILi64EEENSA_ILi32EEEEEENS_6half_tENS5_IJlSD_lEEESK_SL_NS4_8TiledMMAINS4_8MMA_AtomIJNS4_26SM100_MMA_F16BF16_2x1SM_SSISK_SK_fLi128ELi64ELNS4_4UMMA5MajorE0ELSQ_0ELNSP_7ScaleInE0ELSR_0EEEEEENS4_6LayoutINS5_IJSD_SD_SD_EEENS5_IJNSA_ILi0EEESW_SW_EEEEENS5_IJNS4_10UnderscoreESZ_SZ_EEEEENS4_28SM100_TMA_2SM_LOAD_MULTICASTENS4_14ComposedLayoutINS4_7SwizzleILi2ELi4ELi3EEENS4_18smem_ptr_flag_bitsILi16EEENSU_INS5_IJNSA_ILi8EEESI_EEENS5_IJSI_SD_EEEEEEEvNS4_8identityENS4_18SM100_TMA_2SM_LOADES1C_vS1D_EENS_8epilogue10collective18CollectiveEpilogueINS1G_23Sm100TmaWarpSpecializedILi3ELi2ELi16ELb1ELb0EEEJNS5_IJSH_SH_SI_EEENS5_IJNSU_ISH_SD_EENSU_INS5_IJNSA_ILi16EEESB_EEENS5_IJSD_SI_EEEEEEEESK_SL_SK_SL_NS1G_6fusion15FusionCallbacksIS1K_NS1S_17LinearCombinationISK_fSK_fLNS_15FloatRoundStyleE2EEES1L_S1R_JEEENS4_5SM1004TMEM4LOAD26SM100_TMEM_LOAD_32dp32b16xENS4_13SM90_TMA_LOADENS13_INS14_ILi1ELi4ELi3EEES17_NSU_INS5_IJS18_S1N_EEENS5_IJS1N_SD_EEEEEEENS4_39AutoVectorizingCopyWithAssumedAlignmentILi128EEENS4_14SM90_TMA_STOREES27_S29_S29_EEEvvEEEEvNT_6ParamsE) ;  /* 0xffffff5404c87950 */ /* 0x000fea0003c3ffff */
        .weak           $__internal_2_$__cuda_sm10x_tcgen05_guardrail_trap_unallocated_columns_being_dealloced
        .type           $__internal_2_$__cuda_sm10x_tcgen05_guardrail_trap_unallocated_columns_being_dealloced,@function
        .size           $__internal_2_$__cuda_sm10x_tcgen05_guardrail_trap_unallocated_columns_being_dealloced,(.L_x_269 - $__internal_2_$__cuda_sm10x_tcgen05_guardrail_trap_unallocated_columns_being_dealloced)
$__internal_2_$__cuda_sm10x_tcgen05_guardrail_trap_unallocated_columns_being_dealloced:
[----:B------:R-:W-:Y:S05]  /*a8e0*/  BPT.TRAP 0x1 ;  /* 0x000000040000795c */ /* 0x000fea0000300000 */
[----:B------:R-:W-:-:S04]  /*a8f0*/  HFMA2 R3, -RZ, RZ, 0, 0 ;  /* 0x00000000ff037431 */ /* 0x000fc800000001ff */
[----:B------:R-:W-:Y:S05]  /*a900*/  RET.REL.NODEC R2 `(_ZN7cutlass13device_kernelINS_4gemm6kernel13GemmUniversalIN4cute5tupleIJiiiiEEENS1_10collective13CollectiveMmaINS1_35MainloopSm100TmaUmmaWarpSpecializedILi35ELi2ELi4ENS5_IJNS4_1CILi2EEENSA_ILi4EEENSA_ILi1EEEEEEEENS5_IJNSA_ILi128EEENSA_ILi64EEENSA_ILi32EEEEEENS_6half_tENS5_IJlSD_lEEESK_SL_NS4_8TiledMMAINS4_8MMA_AtomIJNS4_26SM100_MMA_F16BF16_2x1SM_SSISK_SK_fLi128ELi64ELNS4_4UMMA5MajorE0ELSQ_0ELNSP_7ScaleInE0ELSR_0EEEEEENS4_6LayoutINS5_IJSD_SD_SD_EEENS5_IJNSA_ILi0EEESW_SW_EEEEENS5_IJNS4_10UnderscoreESZ_SZ_EEEEENS4_28SM100_TMA_2SM_LOAD_MULTICASTENS4_14ComposedLayoutINS4_7SwizzleILi2ELi4ELi3EEENS4_18smem_ptr_flag_bitsILi16EEENSU_INS5_IJNSA_ILi8EEESI_EEENS5_IJSI_SD_EEEEEEEvNS4_8identityENS4_18SM100_TMA_2SM_LOADES1C_vS1D_EENS_8epilogue10collective18CollectiveEpilogueINS1G_23Sm100TmaWarpSpecializedILi3ELi2ELi16ELb1ELb0EEEJNS5_IJSH_SH_SI_EEENS5_IJNSU_ISH_SD_EENSU_INS5_IJNSA_ILi16EEESB_EEENS5_IJSD_SI_EEEEEEEESK_SL_SK_SL_NS1G_6fusion15FusionCallbacksIS1K_NS1S_17LinearCombinationISK_fSK_fLNS_15FloatRoundStyleE2EEES1L_S1R_JEEENS4_5SM1004TMEM4LOAD26SM100_TMEM_LOAD_32dp32b16xENS4_13SM90_TMA_LOADENS13_INS14_ILi1ELi4ELi3EEES17_NSU_INS5_IJS18_S1N_EEENS5_IJS1N_SD_EEEEEEENS4_39AutoVectorizingCopyWithAssumedAlignmentILi128EEENS4_14SM90_TMA_STOREES27_S29_S29_EEEvvEEEEvNT_6ParamsE) ;  /* 0xffffff5402bc7950 */ /* 0x000fea0003c3ffff */
.L_x_268:
[----:B------:R-:W-:-:S00]  /*a910*/  BRA `(.L_x_268) ;  /* 0xfffffffc00fc7947 */ /* 0x000fc0000383ffff */
[----:B------:R-:W-:-:S00]  /*a920*/  NOP ;  /* 0x0000000000007918 */ /* 0x000fc00000000000 */
        /* <DEDUP_REMOVED lines=13> */
.L_x_269:


//--------------------- .nv.global.init           --------------------------
	.section	.nv.global.init,"aw",@progbits
.nv.global.init:
	.type		$str$27,@object
	.size		$str$27,($str$28 - $str$27)
$str$27:
        /*0000*/ 	.byte	0x28, 0x61, 0x64, 0x64, 0x72, 0x65, 0x73, 0x73, 0x20, 0x26, 0x20, 0x6d, 0x61, 0x73, 0x6b, 0x29
        /*0010*/ 	.byte	0x20, 0x3d, 0x3d, 0x20, 0x30, 0x00
	.type		$str$28,@object
	.size		$str$28,($str$26 - $str$28)
$str$28:
        /*0016*/ 	.byte	0x2f, 0x74, 0x6d, 0x70, 0x2f, 0x63, 0x75, 0x74, 0x6c, 0x61, 0x73, 0x73, 0x5f, 0x73, 0x77, 0x65
        /*0026*/ 	.byte	0x65, 0x70, 0x5f, 0x73, 0x72, 0x63, 0x2f, 0x69, 0x6e, 0x63, 0x6c, 0x75, 0x64, 0x65, 0x2f, 0x63
        /*0036*/ 	.byte	0x75, 0x74, 0x65, 0x2f, 0x70, 0x6f, 0x69, 0x6e, 0x74, 0x65, 0x72, 0x5f, 0x66, 0x6c, 0x61, 0x67
        /*0046*/ 	.byte	0x67, 0x65, 0x64, 0x2e, 0x68, 0x70, 0x70, 0x00
	.type		$str$26,@object
	.size		$str$26,($str$25 - $str$26)
$str$26:
        /*004e*/ 	.byte	0x2f, 0x74, 0x6d, 0x70, 0x2f, 0x63, 0x75, 0x74, 0x6c, 0x61, 0x73, 0x73, 0x5f, 0x73, 0x77, 0x65
        /*005e*/ 	.byte	0x65, 0x70, 0x5f, 0x73, 0x72, 0x63, 0x2f, 0x69, 0x6e, 0x63, 0x6c, 0x75, 0x64, 0x65, 0x2f, 0x63
        /*006e*/ 	.byte	0x75, 0x74, 0x65, 0x2f, 0x61, 0x74, 0x6f, 0x6d, 0x2f, 0x63, 0x6f, 0x70, 0x79, 0x5f, 0x74, 0x72
        /*007e*/ 	.byte	0x61, 0x69, 0x74, 0x73, 0x5f, 0x73, 0x6d, 0x31, 0x30, 0x30, 0x2e, 0x68, 0x70, 0x70, 0x00
	.type		$str$25,@object
	.size		$str$25,(__unnamed_1 - $str$25)
$str$25:
        /*008d*/ 	.byte	0x28, 0x28, 0x75, 0x69, 0x6e, 0x74, 0x33, 0x32, 0x5f, 0x74, 0x28, 0x74, 0x68, 0x72, 0x65, 0x61
        /*009d*/ 	.byte	0x64, 0x49, 0x64, 0x78, 0x2e, 0x78, 0x29, 0x20, 0x2f, 0x20, 0x33, 0x32, 0x29, 0x20, 0x25, 0x20
        /*00ad*/ 	.byte	0x34, 0x29, 0x20, 0x3d, 0x3d, 0x20, 0x28, 0x28, 0x28, 0x74, 0x6d, 0x65, 0x6d, 0x5f, 0x61, 0x64
        /*00bd*/ 	.byte	0x64, 0x72, 0x20, 0x3e, 0x3e, 0x20, 0x31, 0x36, 0x29, 0x20, 0x2f, 0x20, 0x33, 0x32, 0x29, 0x20
        /*00cd*/ 	.byte	0x25, 0x20, 0x34, 0x29, 0x00
	.type		__unnamed_1,@object
	.size		__unnamed_1,(__unnamed_2 - __unnamed_1)
__unnamed_1:
        /*00d2*/ 	.byte	0x61, 0x75, 0x74, 0x6f, 0x20, 0x63, 0x75, 0x74, 0x65, 0x3a, 0x3a, 0x61, 0x73, 0x5f, 0x70, 0x6f
        /* <DEDUP_REMOVED lines=24> */
        /*0262*/ 	.byte	0x34, 0x38, 0x3e, 0x3e, 0x3e, 0x3e, 0x5d, 0x00
	.type		__unnamed_2,@object
	.size		__unnamed_2,(.L_2 - __unnamed_2)
__unnamed_2:
        /* <DEDUP_REMOVED lines=40> */
        /*04ea*/ 	.byte	0x3a, 0x3a, 0x43, 0x3c, 0x30, 0x3e, 0x3e, 0x3e, 0x3e, 0x5d, 0x00
.L_2:


//--------------------- .nv.shared._ZN7cutlass13device_kernelINS_4gemm6kernel13GemmUniversalIN4cute5tupleIJiiiiEEENS1_10collective13CollectiveMmaINS1_35MainloopSm100TmaUmmaWarpSpecializedILi35ELi2ELi4ENS5_IJNS4_1CILi2EEENSA_ILi4EEENSA_ILi1EEEEEEEENS5_IJNSA_ILi128EEENSA_ILi64EEENSA_ILi32EEEEEENS_6half_tENS5_IJlSD_lEEESK_SL_NS4_8TiledMMAINS4_8MMA_AtomIJNS4_26SM100_MMA_F16BF16_2x1SM_SSISK_SK_fLi128ELi64ELNS4_4UMMA5MajorE0ELSQ_0ELNSP_7ScaleInE0ELSR_0EEEEEENS4_6LayoutINS5_IJSD_SD_SD_EEENS5_IJNSA_ILi0EEESW_SW_EEEEENS5_IJNS4_10UnderscoreESZ_SZ_EEEEENS4_28SM100_TMA_2SM_LOAD_MULTICASTENS4_14ComposedLayoutINS4_7SwizzleILi2ELi4ELi3EEENS4_18smem_ptr_flag_bitsILi16EEENSU_INS5_IJNSA_ILi8EEESI_EEENS5_IJSI_SD_EEEEEEEvNS4_8identityENS4_18SM100_TMA_2SM_LOADES1C_vS1D_EENS_8epilogue10collective18CollectiveEpilogueINS1G_23Sm100TmaWarpSpecializedILi3ELi2ELi16ELb1ELb0EEEJNS5_IJSH_SH_SI_EEENS5_IJNSU_ISH_SD_EENSU_INS5_IJNSA_ILi16EEESB_EEENS5_IJSD_SI_EEEEEEEESK_SL_SK_SL_NS1G_6fusion15FusionCallbacksIS1K_NS1S_17LinearCombinationISK_fSK_fLNS_15FloatRoundStyleE2EEES1L_S1R_JEEENS4_5SM1004TMEM4LOAD26SM100_TMEM_LOAD_32dp32b16xENS4_13SM90_TMA_LOADENS13_INS14_ILi1ELi4ELi3EEES17_NSU_INS5_IJS18_S1N_EEENS5_IJS1N_SD_EEEEEEENS4_39AutoVectorizingCopyWithAssumedAlignmentILi128EEENS4_14SM90_TMA_STOREES27_S29_S29_EEEvvEEEEvNT_6ParamsE --------------------------
	.section	.nv.shared._ZN7cutlass13device_kernelINS_4gemm6kernel13GemmUniversalIN4cute5tupleIJiiiiEEENS1_10collective13CollectiveMmaINS1_35MainloopSm100TmaUmmaWarpSpecializedILi35ELi2ELi4ENS5_IJNS4_1CILi2EEENSA_ILi4EEENSA_ILi1EEEEEEEENS5_IJNSA_ILi128EEENSA_ILi64EEENSA_ILi32EEEEEENS_6half_tENS5_IJlSD_lEEESK_SL_NS4_8TiledMMAINS4_8MMA_AtomIJNS4_26SM100_MMA_F16BF16_2x1SM_SSISK_SK_fLi128ELi64ELNS4_4UMMA5MajorE0ELSQ_0ELNSP_7ScaleInE0ELSR_0EEEEEENS4_6LayoutINS5_IJSD_SD_SD_EEENS5_IJNSA_ILi0EEESW_SW_EEEEENS5_IJNS4_10UnderscoreESZ_SZ_EEEEENS4_28SM100_TMA_2SM_LOAD_MULTICASTENS4_14ComposedLayoutINS4_7SwizzleILi2ELi4ELi3EEENS4_18smem_ptr_flag_bitsILi16EEENSU_INS5_IJNSA_ILi8EEESI_EEENS5_IJSI_SD_EEEEEEEvNS4_8identityENS4_18SM100_TMA_2SM_LOADES1C_vS1D_EENS_8epilogue10collective18CollectiveEpilogueINS1G_23Sm100TmaWarpSpecializedILi3ELi2ELi16ELb1ELb0EEEJNS5_IJSH_SH_SI_EEENS5_IJNSU_ISH_SD_EENSU_INS5_IJNSA_ILi16EEESB_EEENS5_IJSD_SI_EEEEEEEESK_SL_SK_SL_NS1G_6fusion15FusionCallbacksIS1K_NS1S_17LinearCombinationISK_fSK_fLNS_15FloatRoundStyleE2EEES1L_S1R_JEEENS4_5SM1004TMEM4LOAD26SM100_TMEM_LOAD_32dp32b16xENS4_13SM90_TMA_LOADENS13_INS14_ILi1ELi4ELi3EEES17_NSU_INS5_IJS18_S1N_EEENS5_IJS1N_SD_EEEEEEENS4_39AutoVectorizingCopyWithAssumedAlignmentILi128EEENS4_14SM90_TMA_STOREES27_S29_S29_EEEvvEEEEvNT_6ParamsE,"aw",@nobits
	.sectionflags	@""
	.align	16
	.zero		1024


//--------------------- .nv.shared.reserved.0     --------------------------
	.section	.nv.shared.reserved.0,"aw",@nobits
	.weak		__nv_reservedSMEM_offset_0_alias
	.size		__nv_reservedSMEM_offset_0_alias, 0, 64
	.other		__nv_reservedSMEM_offset_0_alias,@"STO_CUDA_RESERVED_SHARED STV_DEFAULT"
__nv_reservedSMEM_offset_0_alias:
	.zero		0
.nv.shared.reserved.0:
	.zero		64
	.weak		__nv_reservedSMEM_tcgen05_partition
	.type		__nv_reservedSMEM_tcgen05_partition,@object
	.size		__nv_reservedSMEM_tcgen05_partition,(.L_0 - __nv_reservedSMEM_tcgen05_partition)
__nv_reservedSMEM_tcgen05_partition:
	.zero		32
.L_0:


//--------------------- .nv.global                --------------------------
	.section	.nv.global,"aw",@nobits
.nv.global:
	.type		_ZN40_INTERNAL_2eeb7048_4_k_cu_a39dc5b1_186594cute1_E,@object
	.size		_ZN40_INTERNAL_2eeb7048_4_k_cu_a39dc5b1_186594cute1_E,(_ZN40_INTERNAL_2eeb7048_4_k_cu_a39dc5b1_186594cuda3std3__45__cpo6cbeginE - _ZN40_INTERNAL_2eeb7048_4_k_cu_a39dc5b1_186594cute1_E)
_ZN40_INTERNAL_2eeb7048_4_k_cu_a39dc5b1_186594cute1_E:
	.zero		1
	.type		_ZN40_INTERNAL_2eeb7048_4_k_cu_a39dc5b1_186594cuda3std3__45__cpo6cbeginE,@object
	.size		_ZN40_INTERNAL_2eeb7048_4_k_cu_a39dc5b1_186594cuda3std3__45__cpo6cbeginE,(_ZN40_INTERNAL_2eeb7048_4_k_cu_a39dc5b1_186594cuda3std3__48in_placeE - _ZN40_INTERNAL_2eeb7048_4_k_cu_a39dc5b1_186594cuda3std3__45__cpo6cbeginE)
_ZN40_INTERNAL_2eeb7048_4_k_cu_a39dc5b1_186594cuda3std3__45__cpo6cbeginE:
	.zero		1
	.type		_ZN40_INTERNAL_2eeb7048_4_k_cu_a39dc5b1_186594cuda3std3__48in_placeE,@object
	.size		_ZN40_INTERNAL_2eeb7048_4_k_cu_a39dc5b1_186594cuda3std3__48in_placeE,(_ZN40_INTERNAL_2eeb7048_4_k_cu_a39dc5b1_186594cuda3std6ranges3__45__cpo9iter_moveE - _ZN40_INTERNAL_2eeb7048_4_k_cu_a39dc5b1_186594cuda3std3__48in_placeE)
_ZN40_INTERNAL_2eeb7048_4_k_cu_a39dc5b1_186594cuda3std3__48in_placeE:
	.zero		1
	.type		_ZN40_INTERNAL_2eeb7048_4_k_cu_a39dc5b1_186594cuda3std6ranges3__45__cpo9iter_moveE,@object
	.size		_ZN40_INTERNAL_2eeb7048_4_k_cu_a39dc5b1_186594cuda3std6ranges3__45__cpo9iter_moveE,(_ZN40_INTERNAL_2eeb7048_4_k_cu_a39dc5b1_186594cuda3std3__45__cpo5beginE - _ZN40_INTERNAL_2eeb7048_4_k_cu_a39dc5b1_186594cuda3std6ranges3__45__cpo9iter_moveE)
_ZN40_INTERNAL_2eeb7048_4_k_cu_a39dc5b1_186594cuda3std6ranges3__45__cpo9iter_moveE:
	.zero		1
	.type		_ZN40_INTERNAL_2eeb7048_4_k_cu_a39dc5b1_186594cuda3std3__45__cpo5beginE,@object
	.size		_ZN40_INTERNAL_2eeb7048_4_k_cu_a39dc5b1_186594cuda3std3__45__cpo5beginE,(_ZN40_INTERNAL_2eeb7048_4_k_cu_a39dc5b1_186594cuda3std3__442_GLOBAL__N__2eeb7048_4_k_cu_a39dc5b1_186596ignoreE - _ZN40_INTERNAL_2eeb7048_4_k_cu_a39dc5b1_186594cuda3std3__45__cpo5beginE)
_ZN40_INTERNAL_2eeb7048_4_k_cu_a39dc5b1_186594cuda3std3__45__cpo5beginE:
	.zero		1
	.type		_ZN40_INTERNAL_2eeb7048_4_k_cu_a39dc5b1_186594cuda3std3__442_GLOBAL__N__2eeb7048_4_k_cu_a39dc5b1_186596ignoreE,@object
	.size		_ZN40_INTERNAL_2eeb7048_4_k_cu_a39dc5b1_186594cuda3std3__442_GLOBAL__N__2eeb7048_4_k_cu_a39dc5b1_186596ignoreE,(_ZN40_INTERNAL_2eeb7048_4_k_cu_a39dc5b1_186594cute7productE - _ZN40_INTERNAL_2eeb7048_4_k_cu_a39dc5b1_186594cuda3std3__442_GLOBAL__N__2eeb7048_4_k_cu_a39dc5b1_186596ignoreE)
_ZN40_INTERNAL_2eeb7048_4_k_cu_a39dc5b1_186594cuda3std3__442_GLOBAL__N__2eeb7048_4_k_cu_a39dc5b1_186596ignoreE:
	.zero		1
	.type		_ZN40_INTERNAL_2eeb7048_4_k_cu_a39dc5b1_186594cute7productE,@object
	.size		_ZN40_INTERNAL_2eeb7048_4_k_cu_a39dc5b1_186594cute7productE,(_ZN40_INTERNAL_2eeb7048_4_k_cu_a39dc5b1_186594cuda3std3__45__cpo3endE - _ZN40_INTERNAL_2eeb7048_4_k_cu_a39dc5b1_186594cute7productE)
_ZN40_INTERNAL_2eeb7048_4_k_cu_a39dc5b1_186594cute7productE:
	.zero		1
	.type		_ZN40_INTERNAL_2eeb7048_4_k_cu_a39dc5b1_186594cuda3std3__45__cpo3endE,@object
	.size		_ZN40_INTERNAL_2eeb7048_4_k_cu_a39dc5b1_186594cuda3std3__45__cpo3endE,(_ZN40_INTERNAL_2eeb7048_4_k_cu_a39dc5b1_186594cuda3std3__419piecewise_constructE - _ZN40_INTERNAL_2eeb7048_4_k_cu_a39dc5b1_186594cuda3std3__45__cpo3endE)
_ZN40_INTERNAL_2eeb7048_4_k_cu_a39dc5b1_186594cuda3std3__45__cpo3endE:
	.zero		1
	.type		_ZN40_INTERNAL_2eeb7048_4_k_cu_a39dc5b1_186594cuda3std3__419piecewise_constructE,@object
	.size		_ZN40_INTERNAL_2eeb7048_4_k_cu_a39dc5b1_186594cuda3std3__419piecewise_constructE,(_ZN40_INTERNAL_2eeb7048_4_k_cu_a39dc5b1_186594cuda3std3__45__cpo4cendE - _ZN40_INTERNAL_2eeb7048_4_k_cu_a39dc5b1_186594cuda3std3__419piecewise_constructE)
_ZN40_INTERNAL_2eeb7048_4_k_cu_a39dc5b1_186594cuda3std3__419piecewise_constructE:
	.zero		1
	.type		_ZN40_INTERNAL_2eeb7048_4_k_cu_a39dc5b1_186594cuda3std3__45__cpo4cendE,@object
	.size		_ZN40_INTERNAL_2eeb7048_4_k_cu_a39dc5b1_186594cuda3std3__45__cpo4cendE,(_ZN40_INTERNAL_2eeb7048_4_k_cu_a39dc5b1_186594cuda3std6ranges3__45__cpo4swapE - _ZN40_INTERNAL_2eeb7048_4_k_cu_a39dc5b1_186594cuda3std3__45__cpo4cendE)
_ZN40_INTERNAL_2eeb7048_4_k_cu_a39dc5b1_186594cuda3std3__45__cpo4cendE:
	.zero		1
	.type		_ZN40_INTERNAL_2eeb7048_4_k_cu_a39dc5b1_186594cuda3std6ranges3__45__cpo4swapE,@object
	.size		_ZN40_INTERNAL_2eeb7048_4_k_cu_a39dc5b1_186594cuda3std6ranges3__45__cpo4swapE,(.L_10 - _ZN40_INTERNAL_2eeb7048_4_k_cu_a39dc5b1_186594cuda3std6ranges3__45__cpo4swapE)
_ZN40_INTERNAL_2eeb7048_4_k_cu_a39dc5b1_186594cuda3std6ranges3__45__cpo4swapE:
	.zero		1
.L_10:


//--------------------- .nv.constant0._ZN7cutlass13device_kernelINS_4gemm6kernel13GemmUniversalIN4cute5tupleIJiiiiEEENS1_10collective13CollectiveMmaINS1_35MainloopSm100TmaUmmaWarpSpecializedILi35ELi2ELi4ENS5_IJNS4_1CILi2EEENSA_ILi4EEENSA_ILi1EEEEEEEENS5_IJNSA_ILi128EEENSA_ILi64EEENSA_ILi32EEEEEENS_6half_tENS5_IJlSD_lEEESK_SL_NS4_8TiledMMAINS4_8MMA_AtomIJNS4_26SM100_MMA_F16BF16_2x1SM_SSISK_SK_fLi128ELi64ELNS4_4UMMA5MajorE0ELSQ_0ELNSP_7ScaleInE0ELSR_0EEEEEENS4_6LayoutINS5_IJSD_SD_SD_EEENS5_IJNSA_ILi0EEESW_SW_EEEEENS5_IJNS4_10UnderscoreESZ_SZ_EEEEENS4_28SM100_TMA_2SM_LOAD_MULTICASTENS4_14ComposedLayoutINS4_7SwizzleILi2ELi4ELi3EEENS4_18smem_ptr_flag_bitsILi16EEENSU_INS5_IJNSA_ILi8EEESI_EEENS5_IJSI_SD_EEEEEEEvNS4_8identityENS4_18SM100_TMA_2SM_LOADES1C_vS1D_EENS_8epilogue10collective18CollectiveEpilogueINS1G_23Sm100TmaWarpSpecializedILi3ELi2ELi16ELb1ELb0EEEJNS5_IJSH_SH_SI_EEENS5_IJNSU_ISH_SD_EENSU_INS5_IJNSA_ILi16EEESB_EEENS5_IJSD_SI_EEEEEEEESK_SL_SK_SL_NS1G_6fusion15FusionCallbacksIS1K_NS1S_17LinearCombinationISK_fSK_fLNS_15FloatRoundStyleE2EEES1L_S1R_JEEENS4_5SM1004TMEM4LOAD26SM100_TMEM_LOAD_32dp32b16xENS4_13SM90_TMA_LOADENS13_INS14_ILi1ELi4ELi3EEES17_NSU_INS5_IJS18_S1N_EEENS5_IJS1N_SD_EEEEEEENS4_39AutoVectorizingCopyWithAssumedAlignmentILi128EEENS4_14SM90_TMA_STOREES27_S29_S29_EEEvvEEEEvNT_6ParamsE --------------------------
	.section	.nv.constant0._ZN7cutlass13device_kernelINS_4gemm6kernel13GemmUniversalIN4cute5tupleIJiiiiEEENS1_10collective13CollectiveMmaINS1_35MainloopSm100TmaUmmaWarpSpecializedILi35ELi2ELi4ENS5_IJNS4_1CILi2EEENSA_ILi4EEENSA_ILi1EEEEEEEENS5_IJNSA_ILi128EEENSA_ILi64EEENSA_ILi32EEEEEENS_6half_tENS5_IJlSD_lEEESK_SL_NS4_8TiledMMAINS4_8MMA_AtomIJNS4_26SM100_MMA_F16BF16_2x1SM_SSISK_SK_fLi128ELi64ELNS4_4UMMA5MajorE0ELSQ_0ELNSP_7ScaleInE0ELSR_0EEEEEENS4_6LayoutINS5_IJSD_SD_SD_EEENS5_IJNSA_ILi0EEESW_SW_EEEEENS5_IJNS4_10UnderscoreESZ_SZ_EEEEENS4_28SM100_TMA_2SM_LOAD_MULTICASTENS4_14ComposedLayoutINS4_7SwizzleILi2ELi4ELi3EEENS4_18smem_ptr_flag_bitsILi16EEENSU_INS5_IJNSA_ILi8EEESI_EEENS5_IJSI_SD_EEEEEEEvNS4_8identityENS4_18SM100_TMA_2SM_LOADES1C_vS1D_EENS_8epilogue10collective18CollectiveEpilogueINS1G_23Sm100TmaWarpSpecializedILi3ELi2ELi16ELb1ELb0EEEJNS5_IJSH_SH_SI_EEENS5_IJNSU_ISH_SD_EENSU_INS5_IJNSA_ILi16EEESB_EEENS5_IJSD_SI_EEEEEEEESK_SL_SK_SL_NS1G_6fusion15FusionCallbacksIS1K_NS1S_17LinearCombinationISK_fSK_fLNS_15FloatRoundStyleE2EEES1L_S1R_JEEENS4_5SM1004TMEM4LOAD26SM100_TMEM_LOAD_32dp32b16xENS4_13SM90_TMA_LOADENS13_INS14_ILi1ELi4ELi3EEES17_NSU_INS5_IJS18_S1N_EEENS5_IJS1N_SD_EEEEEEENS4_39AutoVectorizingCopyWithAssumedAlignmentILi128EEENS4_14SM90_TMA_STOREES27_S29_S29_EEEvvEEEEvNT_6ParamsE,"a",@progbits
	.sectionflags	@""
	.align	4
.nv.constant0._ZN7cutlass13device_kernelINS_4gemm6kernel13GemmUniversalIN4cute5tupleIJiiiiEEENS1_10collective13CollectiveMmaINS1_35MainloopSm100TmaUmmaWarpSpecializedILi35ELi2ELi4ENS5_IJNS4_1CILi2EEENSA_ILi4EEENSA_ILi1EEEEEEEENS5_IJNSA_ILi128EEENSA_ILi64EEENSA_ILi32EEEEEENS_6half_tENS5_IJlSD_lEEESK_SL_NS4_8TiledMMAINS4_8MMA_AtomIJNS4_26SM100_MMA_F16BF16_2x1SM_SSISK_SK_fLi128ELi64ELNS4_4UMMA5MajorE0ELSQ_0ELNSP_7ScaleInE0ELSR_0EEEEEENS4_6LayoutINS5_IJSD_SD_SD_EEENS5_IJNSA_ILi0EEESW_SW_EEEEENS5_IJNS4_10UnderscoreESZ_SZ_EEEEENS4_28SM100_TMA_2SM_LOAD_MULTICASTENS4_14ComposedLayoutINS4_7SwizzleILi2ELi4ELi3EEENS4_18smem_ptr_flag_bitsILi16EEENSU_INS5_IJNSA_ILi8EEESI_EEENS5_IJSI_SD_EEEEEEEvNS4_8identityENS4_18SM100_TMA_2SM_LOADES1C_vS1D_EENS_8epilogue10collective18CollectiveEpilogueINS1G_23Sm100TmaWarpSpecializedILi3ELi2ELi16ELb1ELb0EEEJNS5_IJSH_SH_SI_EEENS5_IJNSU_ISH_SD_EENSU_INS5_IJNSA_ILi16EEESB_EEENS5_IJSD_SI_EEEEEEEESK_SL_SK_SL_NS1G_6fusion15FusionCallbacksIS1K_NS1S_17LinearCombinationISK_fSK_fLNS_15FloatRoundStyleE2EEES1L_S1R_JEEENS4_5SM1004TMEM4LOAD26SM100_TMEM_LOAD_32dp32b16xENS4_13SM90_TMA_LOADENS13_INS14_ILi1ELi4ELi3EEES17_NSU_INS5_IJS18_S1N_EEENS5_IJS1N_SD_EEEEEEENS4_39AutoVectorizingCopyWithAssumedAlignmentILi128EEENS4_14SM90_TMA_STOREES27_S29_S29_EEEvvEEEEvNT_6ParamsE:
	.zero		2944


//--------------------- SYMBOLS --------------------------

	.type		.nv.reservedSmem.offset0,@object
	.size		.nv.reservedSmem.offset0,0x4
	.type		.nv.reservedSmem.cap,@object
	.size		.nv.reservedSmem.cap,0x4
	.type		__assertfail,@function
